//
// Generated by NVIDIA NVVM Compiler
//
// Compiler Build ID: CL-36424714
// Cuda compilation tools, release 13.0, V13.0.88
// Based on NVVM 20.0.0
//

.version 9.0
.target sm_100
.address_size 64

	// .globl	generate_random_matrix_kernel
.global .align 4 .b8 precalc_xorwow_matrix[102400];
.global .align 4 .b8 precalc_xorwow_offset_matrix[102400];
.global .align 4 .b8 mrg32k3aM1[2304];
.global .align 4 .b8 mrg32k3aM2[2304];
.global .align 4 .b8 mrg32k3aM1SubSeq[2016];
.global .align 4 .b8 mrg32k3aM2SubSeq[2016];
.global .align 4 .b8 mrg32k3aM1Seq[2304];
.global .align 4 .b8 mrg32k3aM2Seq[2304];
.const .align 8 .b8 __cr_lgamma_table[72];

.visible .entry generate_random_matrix_kernel(
	.param .u64 .ptr .align 1 generate_random_matrix_kernel_param_0,
	.param .u32 generate_random_matrix_kernel_param_1,
	.param .u32 generate_random_matrix_kernel_param_2,
	.param .u64 generate_random_matrix_kernel_param_3
)
{
	.local .align 8 .b8 	__local_depot0[48];
	.reg .b64 	%SP;
	.reg .b64 	%SPL;
	.reg .pred 	%p<75>;
	.reg .b32 	%r<1330>;
	.reg .b64 	%rd<36>;
	.reg .b64 	%fd<97>;

	mov.u64 	%SPL, __local_depot0;
	ld.param.u64 	%rd11, [generate_random_matrix_kernel_param_0];
	ld.param.u32 	%r589, [generate_random_matrix_kernel_param_1];
	ld.param.u32 	%r588, [generate_random_matrix_kernel_param_2];
	ld.param.u64 	%rd12, [generate_random_matrix_kernel_param_3];
	mov.u32 	%r590, %ctaid.x;
	mov.u32 	%r591, %ntid.x;
	mov.u32 	%r592, %tid.x;
	mad.lo.s32 	%r1, %r590, %r591, %r592;
	setp.ge.s32 	%p1, %r1, %r589;
	@%p1 bra 	$L__BB0_130;
	add.u64 	%rd1, %SPL, 0;
	cvt.u32.u64 	%r593, %rd12;
	xor.b32  	%r594, %r593, -1429050551;
	mul.lo.s32 	%r595, %r594, 1099087573;
	{ .reg .b32 tmp; mov.b64 {tmp, %r596}, %rd12; }
	xor.b32  	%r597, %r596, -136515619;
	mul.lo.s32 	%r598, %r597, -1703105765;
	add.s32 	%r599, %r595, %r598;
	add.s32 	%r1322, %r599, 6615241;
	add.s32 	%r1039, %r595, 123456789;
	st.local.v2.u32 	[%rd1], {%r1322, %r1039};
	xor.b32  	%r1038, %r595, 362436069;
	add.s32 	%r1037, %r598, 521288629;
	st.local.v2.u32 	[%rd1+8], {%r1038, %r1037};
	xor.b32  	%r1036, %r598, 88675123;
	add.s32 	%r1035, %r595, 5783321;
	st.local.v2.u32 	[%rd1+16], {%r1036, %r1035};
	setp.eq.s32 	%p2, %r1, 0;
	@%p2 bra 	$L__BB0_116;
	cvt.s64.s32 	%rd35, %r1;
	mov.b32 	%r1022, 0;
$L__BB0_3:
	mov.u64 	%rd3, %rd35;
	and.b64  	%rd4, %rd3, 3;
	setp.eq.s64 	%p3, %rd4, 0;
	@%p3 bra 	$L__BB0_115;
	mul.wide.u32 	%rd14, %r1022, 3200;
	mov.u64 	%rd15, precalc_xorwow_matrix;
	add.s64 	%rd5, %rd15, %rd14;
	mov.b32 	%r1035, 0;
	mov.u32 	%r1036, %r1035;
	mov.u32 	%r1037, %r1035;
	mov.u32 	%r1038, %r1035;
	mov.u32 	%r1039, %r1035;
	mov.u32 	%r1028, %r1035;
$L__BB0_5:
	mul.wide.u32 	%rd16, %r1028, 4;
	add.s64 	%rd17, %rd1, %rd16;
	ld.local.u32 	%r20, [%rd17+4];
	shl.b32 	%r21, %r1028, 5;
	mov.b32 	%r1034, 0;
$L__BB0_6:
	.pragma "nounroll";
	shr.u32 	%r603, %r20, %r1034;
	and.b32  	%r604, %r603, 1;
	setp.eq.b32 	%p4, %r604, 1;
	not.pred 	%p5, %p4;
	add.s32 	%r605, %r21, %r1034;
	mul.lo.s32 	%r606, %r605, 5;
	mul.wide.u32 	%rd18, %r606, 4;
	add.s64 	%rd6, %rd5, %rd18;
	@%p5 bra 	$L__BB0_8;
	ld.global.u32 	%r607, [%rd6];
	xor.b32  	%r1039, %r1039, %r607;
	ld.global.u32 	%r608, [%rd6+4];
	xor.b32  	%r1038, %r1038, %r608;
	ld.global.u32 	%r609, [%rd6+8];
	xor.b32  	%r1037, %r1037, %r609;
	ld.global.u32 	%r610, [%rd6+12];
	xor.b32  	%r1036, %r1036, %r610;
	ld.global.u32 	%r611, [%rd6+16];
	xor.b32  	%r1035, %r1035, %r611;
$L__BB0_8:
	and.b32  	%r613, %r603, 2;
	setp.eq.s32 	%p6, %r613, 0;
	@%p6 bra 	$L__BB0_10;
	ld.global.u32 	%r614, [%rd6+20];
	xor.b32  	%r1039, %r1039, %r614;
	ld.global.u32 	%r615, [%rd6+24];
	xor.b32  	%r1038, %r1038, %r615;
	ld.global.u32 	%r616, [%rd6+28];
	xor.b32  	%r1037, %r1037, %r616;
	ld.global.u32 	%r617, [%rd6+32];
	xor.b32  	%r1036, %r1036, %r617;
	ld.global.u32 	%r618, [%rd6+36];
	xor.b32  	%r1035, %r1035, %r618;
$L__BB0_10:
	and.b32  	%r620, %r603, 4;
	setp.eq.s32 	%p7, %r620, 0;
	@%p7 bra 	$L__BB0_12;
	ld.global.u32 	%r621, [%rd6+40];
	xor.b32  	%r1039, %r1039, %r621;
	ld.global.u32 	%r622, [%rd6+44];
	xor.b32  	%r1038, %r1038, %r622;
	ld.global.u32 	%r623, [%rd6+48];
	xor.b32  	%r1037, %r1037, %r623;
	ld.global.u32 	%r624, [%rd6+52];
	xor.b32  	%r1036, %r1036, %r624;
	ld.global.u32 	%r625, [%rd6+56];
	xor.b32  	%r1035, %r1035, %r625;
$L__BB0_12:
	and.b32  	%r627, %r603, 8;
	setp.eq.s32 	%p8, %r627, 0;
	@%p8 bra 	$L__BB0_14;
	ld.global.u32 	%r628, [%rd6+60];
	xor.b32  	%r1039, %r1039, %r628;
	ld.global.u32 	%r629, [%rd6+64];
	xor.b32  	%r1038, %r1038, %r629;
	ld.global.u32 	%r630, [%rd6+68];
	xor.b32  	%r1037, %r1037, %r630;
	ld.global.u32 	%r631, [%rd6+72];
	xor.b32  	%r1036, %r1036, %r631;
	ld.global.u32 	%r632, [%rd6+76];
	xor.b32  	%r1035, %r1035, %r632;
$L__BB0_14:
	and.b32  	%r634, %r603, 16;
	setp.eq.s32 	%p9, %r634, 0;
	@%p9 bra 	$L__BB0_16;
	ld.global.u32 	%r635, [%rd6+80];
	xor.b32  	%r1039, %r1039, %r635;
	ld.global.u32 	%r636, [%rd6+84];
	xor.b32  	%r1038, %r1038, %r636;
	ld.global.u32 	%r637, [%rd6+88];
	xor.b32  	%r1037, %r1037, %r637;
	ld.global.u32 	%r638, [%rd6+92];
	xor.b32  	%r1036, %r1036, %r638;
	ld.global.u32 	%r639, [%rd6+96];
	xor.b32  	%r1035, %r1035, %r639;
$L__BB0_16:
	and.b32  	%r641, %r603, 32;
	setp.eq.s32 	%p10, %r641, 0;
	@%p10 bra 	$L__BB0_18;
	ld.global.u32 	%r642, [%rd6+100];
	xor.b32  	%r1039, %r1039, %r642;
	ld.global.u32 	%r643, [%rd6+104];
	xor.b32  	%r1038, %r1038, %r643;
	ld.global.u32 	%r644, [%rd6+108];
	xor.b32  	%r1037, %r1037, %r644;
	ld.global.u32 	%r645, [%rd6+112];
	xor.b32  	%r1036, %r1036, %r645;
	ld.global.u32 	%r646, [%rd6+116];
	xor.b32  	%r1035, %r1035, %r646;
$L__BB0_18:
	and.b32  	%r648, %r603, 64;
	setp.eq.s32 	%p11, %r648, 0;
	@%p11 bra 	$L__BB0_20;
	ld.global.u32 	%r649, [%rd6+120];
	xor.b32  	%r1039, %r1039, %r649;
	ld.global.u32 	%r650, [%rd6+124];
	xor.b32  	%r1038, %r1038, %r650;
	ld.global.u32 	%r651, [%rd6+128];
	xor.b32  	%r1037, %r1037, %r651;
	ld.global.u32 	%r652, [%rd6+132];
	xor.b32  	%r1036, %r1036, %r652;
	ld.global.u32 	%r653, [%rd6+136];
	xor.b32  	%r1035, %r1035, %r653;
$L__BB0_20:
	and.b32  	%r655, %r603, 128;
	setp.eq.s32 	%p12, %r655, 0;
	@%p12 bra 	$L__BB0_22;
	ld.global.u32 	%r656, [%rd6+140];
	xor.b32  	%r1039, %r1039, %r656;
	ld.global.u32 	%r657, [%rd6+144];
	xor.b32  	%r1038, %r1038, %r657;
	ld.global.u32 	%r658, [%rd6+148];
	xor.b32  	%r1037, %r1037, %r658;
	ld.global.u32 	%r659, [%rd6+152];
	xor.b32  	%r1036, %r1036, %r659;
	ld.global.u32 	%r660, [%rd6+156];
	xor.b32  	%r1035, %r1035, %r660;
$L__BB0_22:
	and.b32  	%r662, %r603, 256;
	setp.eq.s32 	%p13, %r662, 0;
	@%p13 bra 	$L__BB0_24;
	ld.global.u32 	%r663, [%rd6+160];
	xor.b32  	%r1039, %r1039, %r663;
	ld.global.u32 	%r664, [%rd6+164];
	xor.b32  	%r1038, %r1038, %r664;
	ld.global.u32 	%r665, [%rd6+168];
	xor.b32  	%r1037, %r1037, %r665;
	ld.global.u32 	%r666, [%rd6+172];
	xor.b32  	%r1036, %r1036, %r666;
	ld.global.u32 	%r667, [%rd6+176];
	xor.b32  	%r1035, %r1035, %r667;
$L__BB0_24:
	and.b32  	%r669, %r603, 512;
	setp.eq.s32 	%p14, %r669, 0;
	@%p14 bra 	$L__BB0_26;
	ld.global.u32 	%r670, [%rd6+180];
	xor.b32  	%r1039, %r1039, %r670;
	ld.global.u32 	%r671, [%rd6+184];
	xor.b32  	%r1038, %r1038, %r671;
	ld.global.u32 	%r672, [%rd6+188];
	xor.b32  	%r1037, %r1037, %r672;
	ld.global.u32 	%r673, [%rd6+192];
	xor.b32  	%r1036, %r1036, %r673;
	ld.global.u32 	%r674, [%rd6+196];
	xor.b32  	%r1035, %r1035, %r674;
$L__BB0_26:
	and.b32  	%r676, %r603, 1024;
	setp.eq.s32 	%p15, %r676, 0;
	@%p15 bra 	$L__BB0_28;
	ld.global.u32 	%r677, [%rd6+200];
	xor.b32  	%r1039, %r1039, %r677;
	ld.global.u32 	%r678, [%rd6+204];
	xor.b32  	%r1038, %r1038, %r678;
	ld.global.u32 	%r679, [%rd6+208];
	xor.b32  	%r1037, %r1037, %r679;
	ld.global.u32 	%r680, [%rd6+212];
	xor.b32  	%r1036, %r1036, %r680;
	ld.global.u32 	%r681, [%rd6+216];
	xor.b32  	%r1035, %r1035, %r681;
$L__BB0_28:
	and.b32  	%r683, %r603, 2048;
	setp.eq.s32 	%p16, %r683, 0;
	@%p16 bra 	$L__BB0_30;
	ld.global.u32 	%r684, [%rd6+220];
	xor.b32  	%r1039, %r1039, %r684;
	ld.global.u32 	%r685, [%rd6+224];
	xor.b32  	%r1038, %r1038, %r685;
	ld.global.u32 	%r686, [%rd6+228];
	xor.b32  	%r1037, %r1037, %r686;
	ld.global.u32 	%r687, [%rd6+232];
	xor.b32  	%r1036, %r1036, %r687;
	ld.global.u32 	%r688, [%rd6+236];
	xor.b32  	%r1035, %r1035, %r688;
$L__BB0_30:
	and.b32  	%r690, %r603, 4096;
	setp.eq.s32 	%p17, %r690, 0;
	@%p17 bra 	$L__BB0_32;
	ld.global.u32 	%r691, [%rd6+240];
	xor.b32  	%r1039, %r1039, %r691;
	ld.global.u32 	%r692, [%rd6+244];
	xor.b32  	%r1038, %r1038, %r692;
	ld.global.u32 	%r693, [%rd6+248];
	xor.b32  	%r1037, %r1037, %r693;
	ld.global.u32 	%r694, [%rd6+252];
	xor.b32  	%r1036, %r1036, %r694;
	ld.global.u32 	%r695, [%rd6+256];
	xor.b32  	%r1035, %r1035, %r695;
$L__BB0_32:
	and.b32  	%r697, %r603, 8192;
	setp.eq.s32 	%p18, %r697, 0;
	@%p18 bra 	$L__BB0_34;
	ld.global.u32 	%r698, [%rd6+260];
	xor.b32  	%r1039, %r1039, %r698;
	ld.global.u32 	%r699, [%rd6+264];
	xor.b32  	%r1038, %r1038, %r699;
	ld.global.u32 	%r700, [%rd6+268];
	xor.b32  	%r1037, %r1037, %r700;
	ld.global.u32 	%r701, [%rd6+272];
	xor.b32  	%r1036, %r1036, %r701;
	ld.global.u32 	%r702, [%rd6+276];
	xor.b32  	%r1035, %r1035, %r702;
$L__BB0_34:
	and.b32  	%r704, %r603, 16384;
	setp.eq.s32 	%p19, %r704, 0;
	@%p19 bra 	$L__BB0_36;
	ld.global.u32 	%r705, [%rd6+280];
	xor.b32  	%r1039, %r1039, %r705;
	ld.global.u32 	%r706, [%rd6+284];
	xor.b32  	%r1038, %r1038, %r706;
	ld.global.u32 	%r707, [%rd6+288];
	xor.b32  	%r1037, %r1037, %r707;
	ld.global.u32 	%r708, [%rd6+292];
	xor.b32  	%r1036, %r1036, %r708;
	ld.global.u32 	%r709, [%rd6+296];
	xor.b32  	%r1035, %r1035, %r709;
$L__BB0_36:
	and.b32  	%r711, %r603, 32768;
	setp.eq.s32 	%p20, %r711, 0;
	@%p20 bra 	$L__BB0_38;
	ld.global.u32 	%r712, [%rd6+300];
	xor.b32  	%r1039, %r1039, %r712;
	ld.global.u32 	%r713, [%rd6+304];
	xor.b32  	%r1038, %r1038, %r713;
	ld.global.u32 	%r714, [%rd6+308];
	xor.b32  	%r1037, %r1037, %r714;
	ld.global.u32 	%r715, [%rd6+312];
	xor.b32  	%r1036, %r1036, %r715;
	ld.global.u32 	%r716, [%rd6+316];
	xor.b32  	%r1035, %r1035, %r716;
$L__BB0_38:
	add.s32 	%r1034, %r1034, 16;
	setp.ne.s32 	%p21, %r1034, 32;
	@%p21 bra 	$L__BB0_6;
	mad.lo.s32 	%r717, %r1028, -31, %r21;
	add.s32 	%r1028, %r717, 1;
	setp.ne.s32 	%p22, %r1028, 5;
	@%p22 bra 	$L__BB0_5;
	st.local.u32 	[%rd1+4], %r1039;
	st.local.v2.u32 	[%rd1+8], {%r1038, %r1037};
	st.local.v2.u32 	[%rd1+16], {%r1036, %r1035};
	setp.eq.s64 	%p23, %rd4, 1;
	@%p23 bra 	$L__BB0_115;
	mov.b32 	%r1035, 0;
	mov.u32 	%r1036, %r1035;
	mov.u32 	%r1037, %r1035;
	mov.u32 	%r1038, %r1035;
	mov.u32 	%r1039, %r1035;
	mov.u32 	%r1120, %r1035;
$L__BB0_42:
	mul.wide.u32 	%rd19, %r1120, 4;
	add.s64 	%rd20, %rd1, %rd19;
	ld.local.u32 	%r196, [%rd20+4];
	shl.b32 	%r197, %r1120, 5;
	mov.b32 	%r1126, 0;
$L__BB0_43:
	.pragma "nounroll";
	shr.u32 	%r720, %r196, %r1126;
	and.b32  	%r721, %r720, 1;
	setp.eq.b32 	%p24, %r721, 1;
	not.pred 	%p25, %p24;
	add.s32 	%r722, %r197, %r1126;
	mul.lo.s32 	%r723, %r722, 5;
	mul.wide.u32 	%rd21, %r723, 4;
	add.s64 	%rd7, %rd5, %rd21;
	@%p25 bra 	$L__BB0_45;
	ld.global.u32 	%r724, [%rd7];
	xor.b32  	%r1039, %r1039, %r724;
	ld.global.u32 	%r725, [%rd7+4];
	xor.b32  	%r1038, %r1038, %r725;
	ld.global.u32 	%r726, [%rd7+8];
	xor.b32  	%r1037, %r1037, %r726;
	ld.global.u32 	%r727, [%rd7+12];
	xor.b32  	%r1036, %r1036, %r727;
	ld.global.u32 	%r728, [%rd7+16];
	xor.b32  	%r1035, %r1035, %r728;
$L__BB0_45:
	and.b32  	%r730, %r720, 2;
	setp.eq.s32 	%p26, %r730, 0;
	@%p26 bra 	$L__BB0_47;
	ld.global.u32 	%r731, [%rd7+20];
	xor.b32  	%r1039, %r1039, %r731;
	ld.global.u32 	%r732, [%rd7+24];
	xor.b32  	%r1038, %r1038, %r732;
	ld.global.u32 	%r733, [%rd7+28];
	xor.b32  	%r1037, %r1037, %r733;
	ld.global.u32 	%r734, [%rd7+32];
	xor.b32  	%r1036, %r1036, %r734;
	ld.global.u32 	%r735, [%rd7+36];
	xor.b32  	%r1035, %r1035, %r735;
$L__BB0_47:
	and.b32  	%r737, %r720, 4;
	setp.eq.s32 	%p27, %r737, 0;
	@%p27 bra 	$L__BB0_49;
	ld.global.u32 	%r738, [%rd7+40];
	xor.b32  	%r1039, %r1039, %r738;
	ld.global.u32 	%r739, [%rd7+44];
	xor.b32  	%r1038, %r1038, %r739;
	ld.global.u32 	%r740, [%rd7+48];
	xor.b32  	%r1037, %r1037, %r740;
	ld.global.u32 	%r741, [%rd7+52];
	xor.b32  	%r1036, %r1036, %r741;
	ld.global.u32 	%r742, [%rd7+56];
	xor.b32  	%r1035, %r1035, %r742;
$L__BB0_49:
	and.b32  	%r744, %r720, 8;
	setp.eq.s32 	%p28, %r744, 0;
	@%p28 bra 	$L__BB0_51;
	ld.global.u32 	%r745, [%rd7+60];
	xor.b32  	%r1039, %r1039, %r745;
	ld.global.u32 	%r746, [%rd7+64];
	xor.b32  	%r1038, %r1038, %r746;
	ld.global.u32 	%r747, [%rd7+68];
	xor.b32  	%r1037, %r1037, %r747;
	ld.global.u32 	%r748, [%rd7+72];
	xor.b32  	%r1036, %r1036, %r748;
	ld.global.u32 	%r749, [%rd7+76];
	xor.b32  	%r1035, %r1035, %r749;
$L__BB0_51:
	and.b32  	%r751, %r720, 16;
	setp.eq.s32 	%p29, %r751, 0;
	@%p29 bra 	$L__BB0_53;
	ld.global.u32 	%r752, [%rd7+80];
	xor.b32  	%r1039, %r1039, %r752;
	ld.global.u32 	%r753, [%rd7+84];
	xor.b32  	%r1038, %r1038, %r753;
	ld.global.u32 	%r754, [%rd7+88];
	xor.b32  	%r1037, %r1037, %r754;
	ld.global.u32 	%r755, [%rd7+92];
	xor.b32  	%r1036, %r1036, %r755;
	ld.global.u32 	%r756, [%rd7+96];
	xor.b32  	%r1035, %r1035, %r756;
$L__BB0_53:
	and.b32  	%r758, %r720, 32;
	setp.eq.s32 	%p30, %r758, 0;
	@%p30 bra 	$L__BB0_55;
	ld.global.u32 	%r759, [%rd7+100];
	xor.b32  	%r1039, %r1039, %r759;
	ld.global.u32 	%r760, [%rd7+104];
	xor.b32  	%r1038, %r1038, %r760;
	ld.global.u32 	%r761, [%rd7+108];
	xor.b32  	%r1037, %r1037, %r761;
	ld.global.u32 	%r762, [%rd7+112];
	xor.b32  	%r1036, %r1036, %r762;
	ld.global.u32 	%r763, [%rd7+116];
	xor.b32  	%r1035, %r1035, %r763;
$L__BB0_55:
	and.b32  	%r765, %r720, 64;
	setp.eq.s32 	%p31, %r765, 0;
	@%p31 bra 	$L__BB0_57;
	ld.global.u32 	%r766, [%rd7+120];
	xor.b32  	%r1039, %r1039, %r766;
	ld.global.u32 	%r767, [%rd7+124];
	xor.b32  	%r1038, %r1038, %r767;
	ld.global.u32 	%r768, [%rd7+128];
	xor.b32  	%r1037, %r1037, %r768;
	ld.global.u32 	%r769, [%rd7+132];
	xor.b32  	%r1036, %r1036, %r769;
	ld.global.u32 	%r770, [%rd7+136];
	xor.b32  	%r1035, %r1035, %r770;
$L__BB0_57:
	and.b32  	%r772, %r720, 128;
	setp.eq.s32 	%p32, %r772, 0;
	@%p32 bra 	$L__BB0_59;
	ld.global.u32 	%r773, [%rd7+140];
	xor.b32  	%r1039, %r1039, %r773;
	ld.global.u32 	%r774, [%rd7+144];
	xor.b32  	%r1038, %r1038, %r774;
	ld.global.u32 	%r775, [%rd7+148];
	xor.b32  	%r1037, %r1037, %r775;
	ld.global.u32 	%r776, [%rd7+152];
	xor.b32  	%r1036, %r1036, %r776;
	ld.global.u32 	%r777, [%rd7+156];
	xor.b32  	%r1035, %r1035, %r777;
$L__BB0_59:
	and.b32  	%r779, %r720, 256;
	setp.eq.s32 	%p33, %r779, 0;
	@%p33 bra 	$L__BB0_61;
	ld.global.u32 	%r780, [%rd7+160];
	xor.b32  	%r1039, %r1039, %r780;
	ld.global.u32 	%r781, [%rd7+164];
	xor.b32  	%r1038, %r1038, %r781;
	ld.global.u32 	%r782, [%rd7+168];
	xor.b32  	%r1037, %r1037, %r782;
	ld.global.u32 	%r783, [%rd7+172];
	xor.b32  	%r1036, %r1036, %r783;
	ld.global.u32 	%r784, [%rd7+176];
	xor.b32  	%r1035, %r1035, %r784;
$L__BB0_61:
	and.b32  	%r786, %r720, 512;
	setp.eq.s32 	%p34, %r786, 0;
	@%p34 bra 	$L__BB0_63;
	ld.global.u32 	%r787, [%rd7+180];
	xor.b32  	%r1039, %r1039, %r787;
	ld.global.u32 	%r788, [%rd7+184];
	xor.b32  	%r1038, %r1038, %r788;
	ld.global.u32 	%r789, [%rd7+188];
	xor.b32  	%r1037, %r1037, %r789;
	ld.global.u32 	%r790, [%rd7+192];
	xor.b32  	%r1036, %r1036, %r790;
	ld.global.u32 	%r791, [%rd7+196];
	xor.b32  	%r1035, %r1035, %r791;
$L__BB0_63:
	and.b32  	%r793, %r720, 1024;
	setp.eq.s32 	%p35, %r793, 0;
	@%p35 bra 	$L__BB0_65;
	ld.global.u32 	%r794, [%rd7+200];
	xor.b32  	%r1039, %r1039, %r794;
	ld.global.u32 	%r795, [%rd7+204];
	xor.b32  	%r1038, %r1038, %r795;
	ld.global.u32 	%r796, [%rd7+208];
	xor.b32  	%r1037, %r1037, %r796;
	ld.global.u32 	%r797, [%rd7+212];
	xor.b32  	%r1036, %r1036, %r797;
	ld.global.u32 	%r798, [%rd7+216];
	xor.b32  	%r1035, %r1035, %r798;
$L__BB0_65:
	and.b32  	%r800, %r720, 2048;
	setp.eq.s32 	%p36, %r800, 0;
	@%p36 bra 	$L__BB0_67;
	ld.global.u32 	%r801, [%rd7+220];
	xor.b32  	%r1039, %r1039, %r801;
	ld.global.u32 	%r802, [%rd7+224];
	xor.b32  	%r1038, %r1038, %r802;
	ld.global.u32 	%r803, [%rd7+228];
	xor.b32  	%r1037, %r1037, %r803;
	ld.global.u32 	%r804, [%rd7+232];
	xor.b32  	%r1036, %r1036, %r804;
	ld.global.u32 	%r805, [%rd7+236];
	xor.b32  	%r1035, %r1035, %r805;
$L__BB0_67:
	and.b32  	%r807, %r720, 4096;
	setp.eq.s32 	%p37, %r807, 0;
	@%p37 bra 	$L__BB0_69;
	ld.global.u32 	%r808, [%rd7+240];
	xor.b32  	%r1039, %r1039, %r808;
	ld.global.u32 	%r809, [%rd7+244];
	xor.b32  	%r1038, %r1038, %r809;
	ld.global.u32 	%r810, [%rd7+248];
	xor.b32  	%r1037, %r1037, %r810;
	ld.global.u32 	%r811, [%rd7+252];
	xor.b32  	%r1036, %r1036, %r811;
	ld.global.u32 	%r812, [%rd7+256];
	xor.b32  	%r1035, %r1035, %r812;
$L__BB0_69:
	and.b32  	%r814, %r720, 8192;
	setp.eq.s32 	%p38, %r814, 0;
	@%p38 bra 	$L__BB0_71;
	ld.global.u32 	%r815, [%rd7+260];
	xor.b32  	%r1039, %r1039, %r815;
	ld.global.u32 	%r816, [%rd7+264];
	xor.b32  	%r1038, %r1038, %r816;
	ld.global.u32 	%r817, [%rd7+268];
	xor.b32  	%r1037, %r1037, %r817;
	ld.global.u32 	%r818, [%rd7+272];
	xor.b32  	%r1036, %r1036, %r818;
	ld.global.u32 	%r819, [%rd7+276];
	xor.b32  	%r1035, %r1035, %r819;
$L__BB0_71:
	and.b32  	%r821, %r720, 16384;
	setp.eq.s32 	%p39, %r821, 0;
	@%p39 bra 	$L__BB0_73;
	ld.global.u32 	%r822, [%rd7+280];
	xor.b32  	%r1039, %r1039, %r822;
	ld.global.u32 	%r823, [%rd7+284];
	xor.b32  	%r1038, %r1038, %r823;
	ld.global.u32 	%r824, [%rd7+288];
	xor.b32  	%r1037, %r1037, %r824;
	ld.global.u32 	%r825, [%rd7+292];
	xor.b32  	%r1036, %r1036, %r825;
	ld.global.u32 	%r826, [%rd7+296];
	xor.b32  	%r1035, %r1035, %r826;
$L__BB0_73:
	and.b32  	%r828, %r720, 32768;
	setp.eq.s32 	%p40, %r828, 0;
	@%p40 bra 	$L__BB0_75;
	ld.global.u32 	%r829, [%rd7+300];
	xor.b32  	%r1039, %r1039, %r829;
	ld.global.u32 	%r830, [%rd7+304];
	xor.b32  	%r1038, %r1038, %r830;
	ld.global.u32 	%r831, [%rd7+308];
	xor.b32  	%r1037, %r1037, %r831;
	ld.global.u32 	%r832, [%rd7+312];
	xor.b32  	%r1036, %r1036, %r832;
	ld.global.u32 	%r833, [%rd7+316];
	xor.b32  	%r1035, %r1035, %r833;
$L__BB0_75:
	add.s32 	%r1126, %r1126, 16;
	setp.ne.s32 	%p41, %r1126, 32;
	@%p41 bra 	$L__BB0_43;
	mad.lo.s32 	%r834, %r1120, -31, %r197;
	add.s32 	%r1120, %r834, 1;
	setp.ne.s32 	%p42, %r1120, 5;
	@%p42 bra 	$L__BB0_42;
	st.local.u32 	[%rd1+4], %r1039;
	st.local.v2.u32 	[%rd1+8], {%r1038, %r1037};
	st.local.v2.u32 	[%rd1+16], {%r1036, %r1035};
	setp.ne.s64 	%p43, %rd4, 3;
	@%p43 bra 	$L__BB0_115;
	mov.b32 	%r1035, 0;
	mov.u32 	%r1036, %r1035;
	mov.u32 	%r1037, %r1035;
	mov.u32 	%r1038, %r1035;
	mov.u32 	%r1039, %r1035;
	mov.u32 	%r1212, %r1035;
$L__BB0_79:
	mul.wide.u32 	%rd22, %r1212, 4;
	add.s64 	%rd23, %rd1, %rd22;
	ld.local.u32 	%r372, [%rd23+4];
	shl.b32 	%r373, %r1212, 5;
	mov.b32 	%r1218, 0;
$L__BB0_80:
	.pragma "nounroll";
	shr.u32 	%r837, %r372, %r1218;
	and.b32  	%r838, %r837, 1;
	setp.eq.b32 	%p44, %r838, 1;
	not.pred 	%p45, %p44;
	add.s32 	%r839, %r373, %r1218;
	mul.lo.s32 	%r840, %r839, 5;
	mul.wide.u32 	%rd24, %r840, 4;
	add.s64 	%rd8, %rd5, %rd24;
	@%p45 bra 	$L__BB0_82;
	ld.global.u32 	%r841, [%rd8];
	xor.b32  	%r1039, %r1039, %r841;
	ld.global.u32 	%r842, [%rd8+4];
	xor.b32  	%r1038, %r1038, %r842;
	ld.global.u32 	%r843, [%rd8+8];
	xor.b32  	%r1037, %r1037, %r843;
	ld.global.u32 	%r844, [%rd8+12];
	xor.b32  	%r1036, %r1036, %r844;
	ld.global.u32 	%r845, [%rd8+16];
	xor.b32  	%r1035, %r1035, %r845;
$L__BB0_82:
	and.b32  	%r847, %r837, 2;
	setp.eq.s32 	%p46, %r847, 0;
	@%p46 bra 	$L__BB0_84;
	ld.global.u32 	%r848, [%rd8+20];
	xor.b32  	%r1039, %r1039, %r848;
	ld.global.u32 	%r849, [%rd8+24];
	xor.b32  	%r1038, %r1038, %r849;
	ld.global.u32 	%r850, [%rd8+28];
	xor.b32  	%r1037, %r1037, %r850;
	ld.global.u32 	%r851, [%rd8+32];
	xor.b32  	%r1036, %r1036, %r851;
	ld.global.u32 	%r852, [%rd8+36];
	xor.b32  	%r1035, %r1035, %r852;
$L__BB0_84:
	and.b32  	%r854, %r837, 4;
	setp.eq.s32 	%p47, %r854, 0;
	@%p47 bra 	$L__BB0_86;
	ld.global.u32 	%r855, [%rd8+40];
	xor.b32  	%r1039, %r1039, %r855;
	ld.global.u32 	%r856, [%rd8+44];
	xor.b32  	%r1038, %r1038, %r856;
	ld.global.u32 	%r857, [%rd8+48];
	xor.b32  	%r1037, %r1037, %r857;
	ld.global.u32 	%r858, [%rd8+52];
	xor.b32  	%r1036, %r1036, %r858;
	ld.global.u32 	%r859, [%rd8+56];
	xor.b32  	%r1035, %r1035, %r859;
$L__BB0_86:
	and.b32  	%r861, %r837, 8;
	setp.eq.s32 	%p48, %r861, 0;
	@%p48 bra 	$L__BB0_88;
	ld.global.u32 	%r862, [%rd8+60];
	xor.b32  	%r1039, %r1039, %r862;
	ld.global.u32 	%r863, [%rd8+64];
	xor.b32  	%r1038, %r1038, %r863;
	ld.global.u32 	%r864, [%rd8+68];
	xor.b32  	%r1037, %r1037, %r864;
	ld.global.u32 	%r865, [%rd8+72];
	xor.b32  	%r1036, %r1036, %r865;
	ld.global.u32 	%r866, [%rd8+76];
	xor.b32  	%r1035, %r1035, %r866;
$L__BB0_88:
	and.b32  	%r868, %r837, 16;
	setp.eq.s32 	%p49, %r868, 0;
	@%p49 bra 	$L__BB0_90;
	ld.global.u32 	%r869, [%rd8+80];
	xor.b32  	%r1039, %r1039, %r869;
	ld.global.u32 	%r870, [%rd8+84];
	xor.b32  	%r1038, %r1038, %r870;
	ld.global.u32 	%r871, [%rd8+88];
	xor.b32  	%r1037, %r1037, %r871;
	ld.global.u32 	%r872, [%rd8+92];
	xor.b32  	%r1036, %r1036, %r872;
	ld.global.u32 	%r873, [%rd8+96];
	xor.b32  	%r1035, %r1035, %r873;
$L__BB0_90:
	and.b32  	%r875, %r837, 32;
	setp.eq.s32 	%p50, %r875, 0;
	@%p50 bra 	$L__BB0_92;
	ld.global.u32 	%r876, [%rd8+100];
	xor.b32  	%r1039, %r1039, %r876;
	ld.global.u32 	%r877, [%rd8+104];
	xor.b32  	%r1038, %r1038, %r877;
	ld.global.u32 	%r878, [%rd8+108];
	xor.b32  	%r1037, %r1037, %r878;
	ld.global.u32 	%r879, [%rd8+112];
	xor.b32  	%r1036, %r1036, %r879;
	ld.global.u32 	%r880, [%rd8+116];
	xor.b32  	%r1035, %r1035, %r880;
$L__BB0_92:
	and.b32  	%r882, %r837, 64;
	setp.eq.s32 	%p51, %r882, 0;
	@%p51 bra 	$L__BB0_94;
	ld.global.u32 	%r883, [%rd8+120];
	xor.b32  	%r1039, %r1039, %r883;
	ld.global.u32 	%r884, [%rd8+124];
	xor.b32  	%r1038, %r1038, %r884;
	ld.global.u32 	%r885, [%rd8+128];
	xor.b32  	%r1037, %r1037, %r885;
	ld.global.u32 	%r886, [%rd8+132];
	xor.b32  	%r1036, %r1036, %r886;
	ld.global.u32 	%r887, [%rd8+136];
	xor.b32  	%r1035, %r1035, %r887;
$L__BB0_94:
	and.b32  	%r889, %r837, 128;
	setp.eq.s32 	%p52, %r889, 0;
	@%p52 bra 	$L__BB0_96;
	ld.global.u32 	%r890, [%rd8+140];
	xor.b32  	%r1039, %r1039, %r890;
	ld.global.u32 	%r891, [%rd8+144];
	xor.b32  	%r1038, %r1038, %r891;
	ld.global.u32 	%r892, [%rd8+148];
	xor.b32  	%r1037, %r1037, %r892;
	ld.global.u32 	%r893, [%rd8+152];
	xor.b32  	%r1036, %r1036, %r893;
	ld.global.u32 	%r894, [%rd8+156];
	xor.b32  	%r1035, %r1035, %r894;
$L__BB0_96:
	and.b32  	%r896, %r837, 256;
	setp.eq.s32 	%p53, %r896, 0;
	@%p53 bra 	$L__BB0_98;
	ld.global.u32 	%r897, [%rd8+160];
	xor.b32  	%r1039, %r1039, %r897;
	ld.global.u32 	%r898, [%rd8+164];
	xor.b32  	%r1038, %r1038, %r898;
	ld.global.u32 	%r899, [%rd8+168];
	xor.b32  	%r1037, %r1037, %r899;
	ld.global.u32 	%r900, [%rd8+172];
	xor.b32  	%r1036, %r1036, %r900;
	ld.global.u32 	%r901, [%rd8+176];
	xor.b32  	%r1035, %r1035, %r901;
$L__BB0_98:
	and.b32  	%r903, %r837, 512;
	setp.eq.s32 	%p54, %r903, 0;
	@%p54 bra 	$L__BB0_100;
	ld.global.u32 	%r904, [%rd8+180];
	xor.b32  	%r1039, %r1039, %r904;
	ld.global.u32 	%r905, [%rd8+184];
	xor.b32  	%r1038, %r1038, %r905;
	ld.global.u32 	%r906, [%rd8+188];
	xor.b32  	%r1037, %r1037, %r906;
	ld.global.u32 	%r907, [%rd8+192];
	xor.b32  	%r1036, %r1036, %r907;
	ld.global.u32 	%r908, [%rd8+196];
	xor.b32  	%r1035, %r1035, %r908;
$L__BB0_100:
	and.b32  	%r910, %r837, 1024;
	setp.eq.s32 	%p55, %r910, 0;
	@%p55 bra 	$L__BB0_102;
	ld.global.u32 	%r911, [%rd8+200];
	xor.b32  	%r1039, %r1039, %r911;
	ld.global.u32 	%r912, [%rd8+204];
	xor.b32  	%r1038, %r1038, %r912;
	ld.global.u32 	%r913, [%rd8+208];
	xor.b32  	%r1037, %r1037, %r913;
	ld.global.u32 	%r914, [%rd8+212];
	xor.b32  	%r1036, %r1036, %r914;
	ld.global.u32 	%r915, [%rd8+216];
	xor.b32  	%r1035, %r1035, %r915;
$L__BB0_102:
	and.b32  	%r917, %r837, 2048;
	setp.eq.s32 	%p56, %r917, 0;
	@%p56 bra 	$L__BB0_104;
	ld.global.u32 	%r918, [%rd8+220];
	xor.b32  	%r1039, %r1039, %r918;
	ld.global.u32 	%r919, [%rd8+224];
	xor.b32  	%r1038, %r1038, %r919;
	ld.global.u32 	%r920, [%rd8+228];
	xor.b32  	%r1037, %r1037, %r920;
	ld.global.u32 	%r921, [%rd8+232];
	xor.b32  	%r1036, %r1036, %r921;
	ld.global.u32 	%r922, [%rd8+236];
	xor.b32  	%r1035, %r1035, %r922;
$L__BB0_104:
	and.b32  	%r924, %r837, 4096;
	setp.eq.s32 	%p57, %r924, 0;
	@%p57 bra 	$L__BB0_106;
	ld.global.u32 	%r925, [%rd8+240];
	xor.b32  	%r1039, %r1039, %r925;
	ld.global.u32 	%r926, [%rd8+244];
	xor.b32  	%r1038, %r1038, %r926;
	ld.global.u32 	%r927, [%rd8+248];
	xor.b32  	%r1037, %r1037, %r927;
	ld.global.u32 	%r928, [%rd8+252];
	xor.b32  	%r1036, %r1036, %r928;
	ld.global.u32 	%r929, [%rd8+256];
	xor.b32  	%r1035, %r1035, %r929;
$L__BB0_106:
	and.b32  	%r931, %r837, 8192;
	setp.eq.s32 	%p58, %r931, 0;
	@%p58 bra 	$L__BB0_108;
	ld.global.u32 	%r932, [%rd8+260];
	xor.b32  	%r1039, %r1039, %r932;
	ld.global.u32 	%r933, [%rd8+264];
	xor.b32  	%r1038, %r1038, %r933;
	ld.global.u32 	%r934, [%rd8+268];
	xor.b32  	%r1037, %r1037, %r934;
	ld.global.u32 	%r935, [%rd8+272];
	xor.b32  	%r1036, %r1036, %r935;
	ld.global.u32 	%r936, [%rd8+276];
	xor.b32  	%r1035, %r1035, %r936;
$L__BB0_108:
	and.b32  	%r938, %r837, 16384;
	setp.eq.s32 	%p59, %r938, 0;
	@%p59 bra 	$L__BB0_110;
	ld.global.u32 	%r939, [%rd8+280];
	xor.b32  	%r1039, %r1039, %r939;
	ld.global.u32 	%r940, [%rd8+284];
	xor.b32  	%r1038, %r1038, %r940;
	ld.global.u32 	%r941, [%rd8+288];
	xor.b32  	%r1037, %r1037, %r941;
	ld.global.u32 	%r942, [%rd8+292];
	xor.b32  	%r1036, %r1036, %r942;
	ld.global.u32 	%r943, [%rd8+296];
	xor.b32  	%r1035, %r1035, %r943;
$L__BB0_110:
	and.b32  	%r945, %r837, 32768;
	setp.eq.s32 	%p60, %r945, 0;
	@%p60 bra 	$L__BB0_112;
	ld.global.u32 	%r946, [%rd8+300];
	xor.b32  	%r1039, %r1039, %r946;
	ld.global.u32 	%r947, [%rd8+304];
	xor.b32  	%r1038, %r1038, %r947;
	ld.global.u32 	%r948, [%rd8+308];
	xor.b32  	%r1037, %r1037, %r948;
	ld.global.u32 	%r949, [%rd8+312];
	xor.b32  	%r1036, %r1036, %r949;
	ld.global.u32 	%r950, [%rd8+316];
	xor.b32  	%r1035, %r1035, %r950;
$L__BB0_112:
	add.s32 	%r1218, %r1218, 16;
	setp.ne.s32 	%p61, %r1218, 32;
	@%p61 bra 	$L__BB0_80;
	mad.lo.s32 	%r951, %r1212, -31, %r373;
	add.s32 	%r1212, %r951, 1;
	setp.ne.s32 	%p62, %r1212, 5;
	@%p62 bra 	$L__BB0_79;
	st.local.u32 	[%rd1+4], %r1039;
	st.local.v2.u32 	[%rd1+8], {%r1038, %r1037};
	st.local.v2.u32 	[%rd1+16], {%r1036, %r1035};
$L__BB0_115:
	shr.u64 	%rd35, %rd3, 2;
	add.s32 	%r1022, %r1022, 1;
	setp.gt.u64 	%p63, %rd3, 3;
	@%p63 bra 	$L__BB0_3;
$L__BB0_116:
	setp.lt.s32 	%p64, %r588, 1;
	@%p64 bra 	$L__BB0_130;
	mov.b32 	%r953, 1127219200;
	mov.b32 	%r954, -2147483648;
	mov.b64 	%fd1, {%r954, %r953};
	mul.lo.s32 	%r1309, %r588, %r1;
	neg.s32 	%r1310, %r588;
	cvta.to.global.u64 	%rd10, %rd11;
	mov.b32 	%r1317, 0;
	mov.f64 	%fd95, 0d0000000000000000;
$L__BB0_118:
	setp.eq.s32 	%p65, %r1317, 1;
	mov.b32 	%r1317, 0;
	mov.f64 	%fd96, %fd95;
	@%p65 bra 	$L__BB0_129;
	shr.u32 	%r957, %r1039, 2;
	xor.b32  	%r958, %r957, %r1039;
	shl.b32 	%r959, %r1035, 4;
	shl.b32 	%r960, %r958, 1;
	xor.b32  	%r961, %r960, %r959;
	xor.b32  	%r962, %r961, %r958;
	xor.b32  	%r564, %r962, %r1035;
	add.s32 	%r963, %r1322, %r564;
	add.s32 	%r964, %r963, 362437;
	shr.u32 	%r965, %r1038, 2;
	xor.b32  	%r966, %r965, %r1038;
	shl.b32 	%r967, %r564, 4;
	shl.b32 	%r968, %r966, 1;
	xor.b32  	%r969, %r968, %r967;
	xor.b32  	%r970, %r969, %r966;
	xor.b32  	%r565, %r970, %r564;
	add.s32 	%r971, %r1322, %r565;
	add.s32 	%r972, %r971, 724874;
	shr.u32 	%r973, %r1037, 2;
	xor.b32  	%r974, %r973, %r1037;
	shl.b32 	%r975, %r565, 4;
	shl.b32 	%r976, %r974, 1;
	xor.b32  	%r977, %r976, %r975;
	xor.b32  	%r978, %r977, %r974;
	xor.b32  	%r566, %r978, %r565;
	add.s32 	%r979, %r1322, %r566;
	add.s32 	%r980, %r979, 1087311;
	shr.u32 	%r981, %r1036, 2;
	xor.b32  	%r982, %r981, %r1036;
	shl.b32 	%r983, %r566, 4;
	shl.b32 	%r984, %r982, 1;
	xor.b32  	%r985, %r984, %r983;
	xor.b32  	%r986, %r985, %r982;
	xor.b32  	%r1329, %r986, %r566;
	add.s32 	%r1322, %r1322, 1449748;
	add.s32 	%r987, %r1329, %r1322;
	cvt.u64.u32 	%rd25, %r964;
	mul.wide.u32 	%rd26, %r972, 2097152;
	xor.b64  	%rd27, %rd26, %rd25;
	cvt.rn.f64.u64 	%fd26, %rd27;
	fma.rn.f64 	%fd90, %fd26, 0d3CA0000000000000, 0d3C90000000000000;
	cvt.u64.u32 	%rd28, %r980;
	mul.wide.u32 	%rd29, %r987, 2097152;
	xor.b64  	%rd30, %rd29, %rd28;
	cvt.rn.f64.u64 	%fd27, %rd30;
	fma.rn.f64 	%fd4, %fd27, 0d3CB0000000000000, 0d3CA0000000000000;
	{
	.reg .b32 %temp; 
	mov.b64 	{%temp, %r1318}, %fd90;
	}
	{
	.reg .b32 %temp; 
	mov.b64 	{%r1319, %temp}, %fd90;
	}
	setp.gt.s32 	%p66, %r1318, 1048575;
	mov.b32 	%r1320, -1023;
	@%p66 bra 	$L__BB0_121;
	mul.f64 	%fd90, %fd90, 0d4350000000000000;
	{
	.reg .b32 %temp; 
	mov.b64 	{%temp, %r1318}, %fd90;
	}
	{
	.reg .b32 %temp; 
	mov.b64 	{%r1319, %temp}, %fd90;
	}
	mov.b32 	%r1320, -1077;
$L__BB0_121:
	add.s32 	%r989, %r1318, -1;
	setp.gt.u32 	%p67, %r989, 2146435070;
	@%p67 bra 	$L__BB0_125;
	shr.u32 	%r992, %r1318, 20;
	add.s32 	%r1321, %r1320, %r992;
	and.b32  	%r993, %r1318, 1048575;
	or.b32  	%r994, %r993, 1072693248;
	mov.b64 	%fd91, {%r1319, %r994};
	setp.lt.u32 	%p69, %r994, 1073127583;
	@%p69 bra 	$L__BB0_124;
	{
	.reg .b32 %temp; 
	mov.b64 	{%r995, %temp}, %fd91;
	}
	{
	.reg .b32 %temp; 
	mov.b64 	{%temp, %r996}, %fd91;
	}
	add.s32 	%r997, %r996, -1048576;
	mov.b64 	%fd91, {%r995, %r997};
	add.s32 	%r1321, %r1321, 1;
$L__BB0_124:
	add.f64 	%fd29, %fd91, 0dBFF0000000000000;
	add.f64 	%fd30, %fd91, 0d3FF0000000000000;
	rcp.approx.ftz.f64 	%fd31, %fd30;
	neg.f64 	%fd32, %fd30;
	fma.rn.f64 	%fd33, %fd32, %fd31, 0d3FF0000000000000;
	fma.rn.f64 	%fd34, %fd33, %fd33, %fd33;
	fma.rn.f64 	%fd35, %fd34, %fd31, %fd31;
	mul.f64 	%fd36, %fd29, %fd35;
	fma.rn.f64 	%fd37, %fd29, %fd35, %fd36;
	mul.f64 	%fd38, %fd37, %fd37;
	fma.rn.f64 	%fd39, %fd38, 0d3EB1380B3AE80F1E, 0d3ED0EE258B7A8B04;
	fma.rn.f64 	%fd40, %fd39, %fd38, 0d3EF3B2669F02676F;
	fma.rn.f64 	%fd41, %fd40, %fd38, 0d3F1745CBA9AB0956;
	fma.rn.f64 	%fd42, %fd41, %fd38, 0d3F3C71C72D1B5154;
	fma.rn.f64 	%fd43, %fd42, %fd38, 0d3F624924923BE72D;
	fma.rn.f64 	%fd44, %fd43, %fd38, 0d3F8999999999A3C4;
	fma.rn.f64 	%fd45, %fd44, %fd38, 0d3FB5555555555554;
	sub.f64 	%fd46, %fd29, %fd37;
	add.f64 	%fd47, %fd46, %fd46;
	neg.f64 	%fd48, %fd37;
	fma.rn.f64 	%fd49, %fd48, %fd29, %fd47;
	mul.f64 	%fd50, %fd35, %fd49;
	mul.f64 	%fd51, %fd38, %fd45;
	fma.rn.f64 	%fd52, %fd51, %fd37, %fd50;
	xor.b32  	%r998, %r1321, -2147483648;
	mov.b32 	%r999, 1127219200;
	mov.b64 	%fd53, {%r998, %r999};
	sub.f64 	%fd54, %fd53, %fd1;
	fma.rn.f64 	%fd55, %fd54, 0d3FE62E42FEFA39EF, %fd37;
	fma.rn.f64 	%fd56, %fd54, 0dBFE62E42FEFA39EF, %fd55;
	sub.f64 	%fd57, %fd56, %fd37;
	sub.f64 	%fd58, %fd52, %fd57;
	fma.rn.f64 	%fd59, %fd54, 0d3C7ABC9E3B39803F, %fd58;
	add.f64 	%fd92, %fd55, %fd59;
	bra.uni 	$L__BB0_126;
$L__BB0_125:
	fma.rn.f64 	%fd28, %fd90, 0d7FF0000000000000, 0d7FF0000000000000;
	{
	.reg .b32 %temp; 
	mov.b64 	{%temp, %r990}, %fd90;
	}
	and.b32  	%r991, %r990, 2147483647;
	setp.eq.s32 	%p68, %r991, 0;
	selp.f64 	%fd92, 0dFFF0000000000000, %fd28, %p68;
$L__BB0_126:
	mul.f64 	%fd13, %fd92, 0dC000000000000000;
	{
	.reg .b32 %temp; 
	mov.b64 	{%temp, %r1000}, %fd4;
	}
	shl.b32 	%r1001, %r1000, 1;
	setp.gt.u32 	%p70, %r1001, -2038431744;
	mov.f64 	%fd60, 0d0000000000000000;
	mul.rn.f64 	%fd61, %fd4, %fd60;
	selp.f64 	%fd14, %fd61, %fd4, %p70;
	{
	.reg .b32 %temp; 
	mov.b64 	{%r1002, %temp}, %fd14;
	}
	{
	.reg .b32 %temp; 
	mov.b64 	{%temp, %r1003}, %fd14;
	}
	add.s32 	%r1004, %r1003, 1048576;
	mov.b64 	%fd62, {%r1002, %r1004};
	cvt.rni.f64.f64 	%fd63, %fd62;
	cvt.rzi.s64.f64 	%rd31, %fd63;
	cvt.u32.u64 	%r1005, %rd31;
	fma.rn.f64 	%fd64, %fd63, 0dBFE0000000000000, %fd14;
	mul.f64 	%fd65, %fd64, 0d3CA1A62633145C07;
	fma.rn.f64 	%fd66, %fd64, 0d400921FB54442D18, %fd65;
	mul.rn.f64 	%fd67, %fd66, %fd66;
	fma.rn.f64 	%fd68, %fd67, 0dBDA8FF8320FD8164, 0d3E21EEA7C1EF8528;
	fma.rn.f64 	%fd69, %fd68, %fd67, 0dBE927E4F8E06E6D9;
	fma.rn.f64 	%fd70, %fd69, %fd67, 0d3EFA01A019DDBCE9;
	fma.rn.f64 	%fd71, %fd70, %fd67, 0dBF56C16C16C15D47;
	fma.rn.f64 	%fd72, %fd71, %fd67, 0d3FA5555555555551;
	fma.rn.f64 	%fd73, %fd72, %fd67, 0dBFE0000000000000;
	fma.rn.f64 	%fd74, %fd73, %fd67, 0d3FF0000000000000;
	fma.rn.f64 	%fd75, %fd67, 0d3DE5DB65F9785EBA, 0dBE5AE5F12CB0D246;
	fma.rn.f64 	%fd76, %fd75, %fd67, 0d3EC71DE369ACE392;
	fma.rn.f64 	%fd77, %fd76, %fd67, 0dBF2A01A019DB62A1;
	fma.rn.f64 	%fd78, %fd77, %fd67, 0d3F81111111110818;
	fma.rn.f64 	%fd79, %fd78, %fd67, 0dBFC5555555555554;
	fma.rn.f64 	%fd80, %fd79, %fd67, 0d0000000000000000;
	fma.rn.f64 	%fd81, %fd80, %fd66, %fd66;
	and.b64  	%rd32, %rd31, 1;
	setp.eq.b64 	%p71, %rd32, 1;
	{
	.reg .b32 %temp; 
	mov.b64 	{%temp, %r1006}, %fd81;
	}
	{
	.reg .b32 %temp; 
	mov.b64 	{%r1007, %temp}, %fd81;
	}
	xor.b32  	%r1008, %r1006, -2147483648;
	mov.b64 	%fd82, {%r1007, %r1008};
	selp.f64 	%fd93, %fd74, %fd81, %p71;
	selp.f64 	%fd94, %fd82, %fd74, %p71;
	and.b32  	%r1009, %r1005, 2;
	setp.eq.s32 	%p72, %r1009, 0;
	@%p72 bra 	$L__BB0_128;
	{
	.reg .b32 %temp; 
	mov.b64 	{%temp, %r1010}, %fd93;
	}
	{
	.reg .b32 %temp; 
	mov.b64 	{%r1011, %temp}, %fd93;
	}
	xor.b32  	%r1012, %r1010, -2147483648;
	mov.b64 	%fd93, {%r1011, %r1012};
	{
	.reg .b32 %temp; 
	mov.b64 	{%temp, %r1013}, %fd94;
	}
	{
	.reg .b32 %temp; 
	mov.b64 	{%r1014, %temp}, %fd94;
	}
	xor.b32  	%r1015, %r1013, -2147483648;
	mov.b64 	%fd94, {%r1014, %r1015};
$L__BB0_128:
	sqrt.rn.f64 	%fd83, %fd13;
	mov.f64 	%fd84, 0d0000000000000000;
	add.rn.f64 	%fd85, %fd94, %fd84;
	cvt.rzi.f64.f64 	%fd86, %fd14;
	setp.eq.f64 	%p73, %fd14, %fd86;
	mul.rn.f64 	%fd87, %fd14, %fd84;
	selp.f64 	%fd88, %fd87, %fd93, %p73;
	mul.f64 	%fd96, %fd83, %fd88;
	mul.f64 	%fd95, %fd83, %fd85;
	mov.b32 	%r1317, 1;
	mov.u32 	%r1036, %r566;
	mov.u32 	%r1037, %r565;
	mov.u32 	%r1038, %r564;
	mov.u32 	%r1039, %r1035;
	mov.u32 	%r1035, %r1329;
$L__BB0_129:
	mul.wide.s32 	%rd33, %r1309, 8;
	add.s64 	%rd34, %rd10, %rd33;
	st.global.f64 	[%rd34], %fd96;
	add.s32 	%r1310, %r1310, 1;
	setp.ne.s32 	%p74, %r1310, 0;
	add.s32 	%r1309, %r1309, 1;
	@%p74 bra 	$L__BB0_118;
$L__BB0_130:
	ret;

}
	// .globl	simulate_prices_kernel
.visible .entry simulate_prices_kernel(
	.param .u64 .ptr .align 1 simulate_prices_kernel_param_0,
	.param .u64 .ptr .align 1 simulate_prices_kernel_param_1,
	.param .u32 simulate_prices_kernel_param_2,
	.param .u32 simulate_prices_kernel_param_3,
	.param .f64 simulate_prices_kernel_param_4,
	.param .f64 simulate_prices_kernel_param_5,
	.param .f64 simulate_prices_kernel_param_6,
	.param .f64 simulate_prices_kernel_param_7,
	.param .f64 simulate_prices_kernel_param_8
)
{
	.reg .pred 	%p<16>;
	.reg .b32 	%r<66>;
	.reg .b32 	%f<7>;
	.reg .b64 	%rd<14>;
	.reg .b64 	%fd<99>;

	ld.param.u64 	%rd8, [simulate_prices_kernel_param_0];
	ld.param.u64 	%rd9, [simulate_prices_kernel_param_1];
	ld.param.u32 	%r21, [simulate_prices_kernel_param_2];
	ld.param.u32 	%r20, [simulate_prices_kernel_param_3];
	ld.param.f64 	%fd97, [simulate_prices_kernel_param_4];
	ld.param.f64 	%fd23, [simulate_prices_kernel_param_5];
	ld.param.f64 	%fd24, [simulate_prices_kernel_param_6];
	ld.param.f64 	%fd25, [simulate_prices_kernel_param_7];
	ld.param.f64 	%fd26, [simulate_prices_kernel_param_8];
	cvta.to.global.u64 	%rd1, %rd9;
	cvta.to.global.u64 	%rd2, %rd8;
	mov.u32 	%r22, %ctaid.x;
	mov.u32 	%r23, %ntid.x;
	mov.u32 	%r24, %tid.x;
	mad.lo.s32 	%r1, %r22, %r23, %r24;
	setp.ge.s32 	%p1, %r1, %r21;
	@%p1 bra 	$L__BB1_16;
	setp.lt.s32 	%p2, %r20, 1;
	@%p2 bra 	$L__BB1_16;
	cvt.rn.f64.s32 	%fd27, %r20;
	div.rn.f64 	%fd28, %fd26, %fd27;
	mul.lo.s32 	%r2, %r20, %r1;
	sub.f64 	%fd29, %fd23, %fd24;
	mul.f64 	%fd30, %fd25, 0dBFE0000000000000;
	fma.rn.f64 	%fd31, %fd25, %fd30, %fd29;
	mul.f64 	%fd1, %fd28, %fd31;
	sqrt.rn.f64 	%fd32, %fd28;
	mul.f64 	%fd2, %fd25, %fd32;
	setp.eq.s32 	%p3, %r20, 1;
	mov.b32 	%r65, 0;
	@%p3 bra 	$L__BB1_11;
	and.b32  	%r65, %r20, 2147483646;
	neg.s32 	%r64, %r65;
	add.s64 	%rd3, %rd1, 8;
	add.s64 	%rd4, %rd2, 8;
	mov.u32 	%r63, %r2;
$L__BB1_4:
	mul.wide.s32 	%rd5, %r63, 8;
	add.s64 	%rd6, %rd4, %rd5;
	ld.global.f64 	%fd33, [%rd6+-8];
	fma.rn.f64 	%fd4, %fd2, %fd33, %fd1;
	fma.rn.f64 	%fd34, %fd4, 0d3FF71547652B82FE, 0d4338000000000000;
	{
	.reg .b32 %temp; 
	mov.b64 	{%r7, %temp}, %fd34;
	}
	mov.f64 	%fd35, 0dC338000000000000;
	add.rn.f64 	%fd36, %fd34, %fd35;
	fma.rn.f64 	%fd37, %fd36, 0dBFE62E42FEFA39EF, %fd4;
	fma.rn.f64 	%fd38, %fd36, 0dBC7ABC9E3B39803F, %fd37;
	fma.rn.f64 	%fd39, %fd38, 0d3E5ADE1569CE2BDF, 0d3E928AF3FCA213EA;
	fma.rn.f64 	%fd40, %fd39, %fd38, 0d3EC71DEE62401315;
	fma.rn.f64 	%fd41, %fd40, %fd38, 0d3EFA01997C89EB71;
	fma.rn.f64 	%fd42, %fd41, %fd38, 0d3F2A01A014761F65;
	fma.rn.f64 	%fd43, %fd42, %fd38, 0d3F56C16C1852B7AF;
	fma.rn.f64 	%fd44, %fd43, %fd38, 0d3F81111111122322;
	fma.rn.f64 	%fd45, %fd44, %fd38, 0d3FA55555555502A1;
	fma.rn.f64 	%fd46, %fd45, %fd38, 0d3FC5555555555511;
	fma.rn.f64 	%fd47, %fd46, %fd38, 0d3FE000000000000B;
	fma.rn.f64 	%fd48, %fd47, %fd38, 0d3FF0000000000000;
	fma.rn.f64 	%fd49, %fd48, %fd38, 0d3FF0000000000000;
	{
	.reg .b32 %temp; 
	mov.b64 	{%r8, %temp}, %fd49;
	}
	{
	.reg .b32 %temp; 
	mov.b64 	{%temp, %r9}, %fd49;
	}
	shl.b32 	%r26, %r7, 20;
	add.s32 	%r27, %r26, %r9;
	mov.b64 	%fd95, {%r8, %r27};
	{
	.reg .b32 %temp; 
	mov.b64 	{%temp, %r28}, %fd4;
	}
	mov.b32 	%f4, %r28;
	abs.f32 	%f1, %f4;
	setp.lt.f32 	%p4, %f1, 0f4086232B;
	@%p4 bra 	$L__BB1_7;
	setp.lt.f64 	%p5, %fd4, 0d0000000000000000;
	add.f64 	%fd50, %fd4, 0d7FF0000000000000;
	selp.f64 	%fd95, 0d0000000000000000, %fd50, %p5;
	setp.geu.f32 	%p6, %f1, 0f40874800;
	@%p6 bra 	$L__BB1_7;
	shr.u32 	%r29, %r7, 31;
	add.s32 	%r30, %r7, %r29;
	shr.s32 	%r31, %r30, 1;
	shl.b32 	%r32, %r31, 20;
	add.s32 	%r33, %r9, %r32;
	mov.b64 	%fd51, {%r8, %r33};
	sub.s32 	%r34, %r7, %r31;
	shl.b32 	%r35, %r34, 20;
	add.s32 	%r36, %r35, 1072693248;
	mov.b32 	%r37, 0;
	mov.b64 	%fd52, {%r37, %r36};
	mul.f64 	%fd95, %fd52, %fd51;
$L__BB1_7:
	add.s64 	%rd7, %rd3, %rd5;
	mul.f64 	%fd9, %fd97, %fd95;
	st.global.f64 	[%rd7+-8], %fd9;
	ld.global.f64 	%fd53, [%rd6];
	fma.rn.f64 	%fd10, %fd2, %fd53, %fd1;
	fma.rn.f64 	%fd54, %fd10, 0d3FF71547652B82FE, 0d4338000000000000;
	{
	.reg .b32 %temp; 
	mov.b64 	{%r10, %temp}, %fd54;
	}
	mov.f64 	%fd55, 0dC338000000000000;
	add.rn.f64 	%fd56, %fd54, %fd55;
	fma.rn.f64 	%fd57, %fd56, 0dBFE62E42FEFA39EF, %fd10;
	fma.rn.f64 	%fd58, %fd56, 0dBC7ABC9E3B39803F, %fd57;
	fma.rn.f64 	%fd59, %fd58, 0d3E5ADE1569CE2BDF, 0d3E928AF3FCA213EA;
	fma.rn.f64 	%fd60, %fd59, %fd58, 0d3EC71DEE62401315;
	fma.rn.f64 	%fd61, %fd60, %fd58, 0d3EFA01997C89EB71;
	fma.rn.f64 	%fd62, %fd61, %fd58, 0d3F2A01A014761F65;
	fma.rn.f64 	%fd63, %fd62, %fd58, 0d3F56C16C1852B7AF;
	fma.rn.f64 	%fd64, %fd63, %fd58, 0d3F81111111122322;
	fma.rn.f64 	%fd65, %fd64, %fd58, 0d3FA55555555502A1;
	fma.rn.f64 	%fd66, %fd65, %fd58, 0d3FC5555555555511;
	fma.rn.f64 	%fd67, %fd66, %fd58, 0d3FE000000000000B;
	fma.rn.f64 	%fd68, %fd67, %fd58, 0d3FF0000000000000;
	fma.rn.f64 	%fd69, %fd68, %fd58, 0d3FF0000000000000;
	{
	.reg .b32 %temp; 
	mov.b64 	{%r11, %temp}, %fd69;
	}
	{
	.reg .b32 %temp; 
	mov.b64 	{%temp, %r12}, %fd69;
	}
	shl.b32 	%r38, %r10, 20;
	add.s32 	%r39, %r38, %r12;
	mov.b64 	%fd96, {%r11, %r39};
	{
	.reg .b32 %temp; 
	mov.b64 	{%temp, %r40}, %fd10;
	}
	mov.b32 	%f5, %r40;
	abs.f32 	%f2, %f5;
	setp.lt.f32 	%p7, %f2, 0f4086232B;
	@%p7 bra 	$L__BB1_10;
	setp.lt.f64 	%p8, %fd10, 0d0000000000000000;
	add.f64 	%fd70, %fd10, 0d7FF0000000000000;
	selp.f64 	%fd96, 0d0000000000000000, %fd70, %p8;
	setp.geu.f32 	%p9, %f2, 0f40874800;
	@%p9 bra 	$L__BB1_10;
	shr.u32 	%r41, %r10, 31;
	add.s32 	%r42, %r10, %r41;
	shr.s32 	%r43, %r42, 1;
	shl.b32 	%r44, %r43, 20;
	add.s32 	%r45, %r12, %r44;
	mov.b64 	%fd71, {%r11, %r45};
	sub.s32 	%r46, %r10, %r43;
	shl.b32 	%r47, %r46, 20;
	add.s32 	%r48, %r47, 1072693248;
	mov.b32 	%r49, 0;
	mov.b64 	%fd72, {%r49, %r48};
	mul.f64 	%fd96, %fd72, %fd71;
$L__BB1_10:
	mul.f64 	%fd97, %fd9, %fd96;
	st.global.f64 	[%rd7], %fd97;
	add.s32 	%r64, %r64, 2;
	add.s32 	%r63, %r63, 2;
	setp.ne.s32 	%p10, %r64, 0;
	@%p10 bra 	$L__BB1_4;
$L__BB1_11:
	and.b32  	%r50, %r20, 1;
	setp.eq.b32 	%p11, %r50, 1;
	not.pred 	%p12, %p11;
	@%p12 bra 	$L__BB1_16;
	add.s32 	%r16, %r65, %r2;
	mul.wide.s32 	%rd10, %r16, 8;
	add.s64 	%rd11, %rd2, %rd10;
	ld.global.f64 	%fd73, [%rd11];
	fma.rn.f64 	%fd17, %fd2, %fd73, %fd1;
	fma.rn.f64 	%fd74, %fd17, 0d3FF71547652B82FE, 0d4338000000000000;
	{
	.reg .b32 %temp; 
	mov.b64 	{%r17, %temp}, %fd74;
	}
	mov.f64 	%fd75, 0dC338000000000000;
	add.rn.f64 	%fd76, %fd74, %fd75;
	fma.rn.f64 	%fd77, %fd76, 0dBFE62E42FEFA39EF, %fd17;
	fma.rn.f64 	%fd78, %fd76, 0dBC7ABC9E3B39803F, %fd77;
	fma.rn.f64 	%fd79, %fd78, 0d3E5ADE1569CE2BDF, 0d3E928AF3FCA213EA;
	fma.rn.f64 	%fd80, %fd79, %fd78, 0d3EC71DEE62401315;
	fma.rn.f64 	%fd81, %fd80, %fd78, 0d3EFA01997C89EB71;
	fma.rn.f64 	%fd82, %fd81, %fd78, 0d3F2A01A014761F65;
	fma.rn.f64 	%fd83, %fd82, %fd78, 0d3F56C16C1852B7AF;
	fma.rn.f64 	%fd84, %fd83, %fd78, 0d3F81111111122322;
	fma.rn.f64 	%fd85, %fd84, %fd78, 0d3FA55555555502A1;
	fma.rn.f64 	%fd86, %fd85, %fd78, 0d3FC5555555555511;
	fma.rn.f64 	%fd87, %fd86, %fd78, 0d3FE000000000000B;
	fma.rn.f64 	%fd88, %fd87, %fd78, 0d3FF0000000000000;
	fma.rn.f64 	%fd89, %fd88, %fd78, 0d3FF0000000000000;
	{
	.reg .b32 %temp; 
	mov.b64 	{%r18, %temp}, %fd89;
	}
	{
	.reg .b32 %temp; 
	mov.b64 	{%temp, %r19}, %fd89;
	}
	shl.b32 	%r51, %r17, 20;
	add.s32 	%r52, %r51, %r19;
	mov.b64 	%fd98, {%r18, %r52};
	{
	.reg .b32 %temp; 
	mov.b64 	{%temp, %r53}, %fd17;
	}
	mov.b32 	%f6, %r53;
	abs.f32 	%f3, %f6;
	setp.lt.f32 	%p13, %f3, 0f4086232B;
	@%p13 bra 	$L__BB1_15;
	setp.lt.f64 	%p14, %fd17, 0d0000000000000000;
	add.f64 	%fd90, %fd17, 0d7FF0000000000000;
	selp.f64 	%fd98, 0d0000000000000000, %fd90, %p14;
	setp.geu.f32 	%p15, %f3, 0f40874800;
	@%p15 bra 	$L__BB1_15;
	shr.u32 	%r54, %r17, 31;
	add.s32 	%r55, %r17, %r54;
	shr.s32 	%r56, %r55, 1;
	shl.b32 	%r57, %r56, 20;
	add.s32 	%r58, %r19, %r57;
	mov.b64 	%fd91, {%r18, %r58};
	sub.s32 	%r59, %r17, %r56;
	shl.b32 	%r60, %r59, 20;
	add.s32 	%r61, %r60, 1072693248;
	mov.b32 	%r62, 0;
	mov.b64 	%fd92, {%r62, %r61};
	mul.f64 	%fd98, %fd92, %fd91;
$L__BB1_15:
	mul.f64 	%fd93, %fd97, %fd98;
	add.s64 	%rd13, %rd1, %rd10;
	st.global.f64 	[%rd13], %fd93;
$L__BB1_16:
	ret;

}
	// .globl	random_and_simulate_kernel
.visible .entry random_and_simulate_kernel(
	.param .u64 .ptr .align 1 random_and_simulate_kernel_param_0,
	.param .u32 random_and_simulate_kernel_param_1,
	.param .u32 random_and_simulate_kernel_param_2,
	.param .u64 random_and_simulate_kernel_param_3,
	.param .f64 random_and_simulate_kernel_param_4,
	.param .f64 random_and_simulate_kernel_param_5,
	.param .f64 random_and_simulate_kernel_param_6,
	.param .f64 random_and_simulate_kernel_param_7,
	.param .f64 random_and_simulate_kernel_param_8
)
{
	.local .align 8 .b8 	__local_depot2[48];
	.reg .b64 	%SP;
	.reg .b64 	%SPL;
	.reg .pred 	%p<78>;
	.reg .b32 	%r<1347>;
	.reg .b32 	%f<3>;
	.reg .b64 	%rd<37>;
	.reg .b64 	%fd<143>;

	mov.u64 	%SPL, __local_depot2;
	ld.param.u32 	%r592, [random_and_simulate_kernel_param_1];
	ld.param.u64 	%rd11, [random_and_simulate_kernel_param_3];
	mov.u32 	%r593, %ctaid.x;
	mov.u32 	%r594, %ntid.x;
	mov.u32 	%r595, %tid.x;
	mad.lo.s32 	%r1, %r593, %r594, %r595;
	setp.ge.s32 	%p1, %r1, %r592;
	@%p1 bra 	$L__BB2_133;
	add.u64 	%rd1, %SPL, 0;
	cvt.u32.u64 	%r596, %rd11;
	xor.b32  	%r597, %r596, -1429050551;
	mul.lo.s32 	%r598, %r597, 1099087573;
	{ .reg .b32 tmp; mov.b64 {tmp, %r599}, %rd11; }
	xor.b32  	%r600, %r599, -136515619;
	mul.lo.s32 	%r601, %r600, -1703105765;
	add.s32 	%r602, %r598, %r601;
	add.s32 	%r1339, %r602, 6615241;
	add.s32 	%r1056, %r598, 123456789;
	st.local.v2.u32 	[%rd1], {%r1339, %r1056};
	xor.b32  	%r1055, %r598, 362436069;
	add.s32 	%r1054, %r601, 521288629;
	st.local.v2.u32 	[%rd1+8], {%r1055, %r1054};
	xor.b32  	%r1053, %r601, 88675123;
	add.s32 	%r1052, %r598, 5783321;
	st.local.v2.u32 	[%rd1+16], {%r1053, %r1052};
	setp.eq.s32 	%p2, %r1, 0;
	@%p2 bra 	$L__BB2_116;
	cvt.s64.s32 	%rd36, %r1;
	mov.b32 	%r1039, 0;
$L__BB2_3:
	mov.u64 	%rd3, %rd36;
	and.b64  	%rd4, %rd3, 3;
	setp.eq.s64 	%p3, %rd4, 0;
	@%p3 bra 	$L__BB2_115;
	mul.wide.u32 	%rd13, %r1039, 3200;
	mov.u64 	%rd14, precalc_xorwow_matrix;
	add.s64 	%rd5, %rd14, %rd13;
	mov.b32 	%r1052, 0;
	mov.u32 	%r1053, %r1052;
	mov.u32 	%r1054, %r1052;
	mov.u32 	%r1055, %r1052;
	mov.u32 	%r1056, %r1052;
	mov.u32 	%r1045, %r1052;
$L__BB2_5:
	mul.wide.u32 	%rd15, %r1045, 4;
	add.s64 	%rd16, %rd1, %rd15;
	ld.local.u32 	%r20, [%rd16+4];
	shl.b32 	%r21, %r1045, 5;
	mov.b32 	%r1051, 0;
$L__BB2_6:
	.pragma "nounroll";
	shr.u32 	%r606, %r20, %r1051;
	and.b32  	%r607, %r606, 1;
	setp.eq.b32 	%p4, %r607, 1;
	not.pred 	%p5, %p4;
	add.s32 	%r608, %r21, %r1051;
	mul.lo.s32 	%r609, %r608, 5;
	mul.wide.u32 	%rd17, %r609, 4;
	add.s64 	%rd6, %rd5, %rd17;
	@%p5 bra 	$L__BB2_8;
	ld.global.u32 	%r610, [%rd6];
	xor.b32  	%r1056, %r1056, %r610;
	ld.global.u32 	%r611, [%rd6+4];
	xor.b32  	%r1055, %r1055, %r611;
	ld.global.u32 	%r612, [%rd6+8];
	xor.b32  	%r1054, %r1054, %r612;
	ld.global.u32 	%r613, [%rd6+12];
	xor.b32  	%r1053, %r1053, %r613;
	ld.global.u32 	%r614, [%rd6+16];
	xor.b32  	%r1052, %r1052, %r614;
$L__BB2_8:
	and.b32  	%r616, %r606, 2;
	setp.eq.s32 	%p6, %r616, 0;
	@%p6 bra 	$L__BB2_10;
	ld.global.u32 	%r617, [%rd6+20];
	xor.b32  	%r1056, %r1056, %r617;
	ld.global.u32 	%r618, [%rd6+24];
	xor.b32  	%r1055, %r1055, %r618;
	ld.global.u32 	%r619, [%rd6+28];
	xor.b32  	%r1054, %r1054, %r619;
	ld.global.u32 	%r620, [%rd6+32];
	xor.b32  	%r1053, %r1053, %r620;
	ld.global.u32 	%r621, [%rd6+36];
	xor.b32  	%r1052, %r1052, %r621;
$L__BB2_10:
	and.b32  	%r623, %r606, 4;
	setp.eq.s32 	%p7, %r623, 0;
	@%p7 bra 	$L__BB2_12;
	ld.global.u32 	%r624, [%rd6+40];
	xor.b32  	%r1056, %r1056, %r624;
	ld.global.u32 	%r625, [%rd6+44];
	xor.b32  	%r1055, %r1055, %r625;
	ld.global.u32 	%r626, [%rd6+48];
	xor.b32  	%r1054, %r1054, %r626;
	ld.global.u32 	%r627, [%rd6+52];
	xor.b32  	%r1053, %r1053, %r627;
	ld.global.u32 	%r628, [%rd6+56];
	xor.b32  	%r1052, %r1052, %r628;
$L__BB2_12:
	and.b32  	%r630, %r606, 8;
	setp.eq.s32 	%p8, %r630, 0;
	@%p8 bra 	$L__BB2_14;
	ld.global.u32 	%r631, [%rd6+60];
	xor.b32  	%r1056, %r1056, %r631;
	ld.global.u32 	%r632, [%rd6+64];
	xor.b32  	%r1055, %r1055, %r632;
	ld.global.u32 	%r633, [%rd6+68];
	xor.b32  	%r1054, %r1054, %r633;
	ld.global.u32 	%r634, [%rd6+72];
	xor.b32  	%r1053, %r1053, %r634;
	ld.global.u32 	%r635, [%rd6+76];
	xor.b32  	%r1052, %r1052, %r635;
$L__BB2_14:
	and.b32  	%r637, %r606, 16;
	setp.eq.s32 	%p9, %r637, 0;
	@%p9 bra 	$L__BB2_16;
	ld.global.u32 	%r638, [%rd6+80];
	xor.b32  	%r1056, %r1056, %r638;
	ld.global.u32 	%r639, [%rd6+84];
	xor.b32  	%r1055, %r1055, %r639;
	ld.global.u32 	%r640, [%rd6+88];
	xor.b32  	%r1054, %r1054, %r640;
	ld.global.u32 	%r641, [%rd6+92];
	xor.b32  	%r1053, %r1053, %r641;
	ld.global.u32 	%r642, [%rd6+96];
	xor.b32  	%r1052, %r1052, %r642;
$L__BB2_16:
	and.b32  	%r644, %r606, 32;
	setp.eq.s32 	%p10, %r644, 0;
	@%p10 bra 	$L__BB2_18;
	ld.global.u32 	%r645, [%rd6+100];
	xor.b32  	%r1056, %r1056, %r645;
	ld.global.u32 	%r646, [%rd6+104];
	xor.b32  	%r1055, %r1055, %r646;
	ld.global.u32 	%r647, [%rd6+108];
	xor.b32  	%r1054, %r1054, %r647;
	ld.global.u32 	%r648, [%rd6+112];
	xor.b32  	%r1053, %r1053, %r648;
	ld.global.u32 	%r649, [%rd6+116];
	xor.b32  	%r1052, %r1052, %r649;
$L__BB2_18:
	and.b32  	%r651, %r606, 64;
	setp.eq.s32 	%p11, %r651, 0;
	@%p11 bra 	$L__BB2_20;
	ld.global.u32 	%r652, [%rd6+120];
	xor.b32  	%r1056, %r1056, %r652;
	ld.global.u32 	%r653, [%rd6+124];
	xor.b32  	%r1055, %r1055, %r653;
	ld.global.u32 	%r654, [%rd6+128];
	xor.b32  	%r1054, %r1054, %r654;
	ld.global.u32 	%r655, [%rd6+132];
	xor.b32  	%r1053, %r1053, %r655;
	ld.global.u32 	%r656, [%rd6+136];
	xor.b32  	%r1052, %r1052, %r656;
$L__BB2_20:
	and.b32  	%r658, %r606, 128;
	setp.eq.s32 	%p12, %r658, 0;
	@%p12 bra 	$L__BB2_22;
	ld.global.u32 	%r659, [%rd6+140];
	xor.b32  	%r1056, %r1056, %r659;
	ld.global.u32 	%r660, [%rd6+144];
	xor.b32  	%r1055, %r1055, %r660;
	ld.global.u32 	%r661, [%rd6+148];
	xor.b32  	%r1054, %r1054, %r661;
	ld.global.u32 	%r662, [%rd6+152];
	xor.b32  	%r1053, %r1053, %r662;
	ld.global.u32 	%r663, [%rd6+156];
	xor.b32  	%r1052, %r1052, %r663;
$L__BB2_22:
	and.b32  	%r665, %r606, 256;
	setp.eq.s32 	%p13, %r665, 0;
	@%p13 bra 	$L__BB2_24;
	ld.global.u32 	%r666, [%rd6+160];
	xor.b32  	%r1056, %r1056, %r666;
	ld.global.u32 	%r667, [%rd6+164];
	xor.b32  	%r1055, %r1055, %r667;
	ld.global.u32 	%r668, [%rd6+168];
	xor.b32  	%r1054, %r1054, %r668;
	ld.global.u32 	%r669, [%rd6+172];
	xor.b32  	%r1053, %r1053, %r669;
	ld.global.u32 	%r670, [%rd6+176];
	xor.b32  	%r1052, %r1052, %r670;
$L__BB2_24:
	and.b32  	%r672, %r606, 512;
	setp.eq.s32 	%p14, %r672, 0;
	@%p14 bra 	$L__BB2_26;
	ld.global.u32 	%r673, [%rd6+180];
	xor.b32  	%r1056, %r1056, %r673;
	ld.global.u32 	%r674, [%rd6+184];
	xor.b32  	%r1055, %r1055, %r674;
	ld.global.u32 	%r675, [%rd6+188];
	xor.b32  	%r1054, %r1054, %r675;
	ld.global.u32 	%r676, [%rd6+192];
	xor.b32  	%r1053, %r1053, %r676;
	ld.global.u32 	%r677, [%rd6+196];
	xor.b32  	%r1052, %r1052, %r677;
$L__BB2_26:
	and.b32  	%r679, %r606, 1024;
	setp.eq.s32 	%p15, %r679, 0;
	@%p15 bra 	$L__BB2_28;
	ld.global.u32 	%r680, [%rd6+200];
	xor.b32  	%r1056, %r1056, %r680;
	ld.global.u32 	%r681, [%rd6+204];
	xor.b32  	%r1055, %r1055, %r681;
	ld.global.u32 	%r682, [%rd6+208];
	xor.b32  	%r1054, %r1054, %r682;
	ld.global.u32 	%r683, [%rd6+212];
	xor.b32  	%r1053, %r1053, %r683;
	ld.global.u32 	%r684, [%rd6+216];
	xor.b32  	%r1052, %r1052, %r684;
$L__BB2_28:
	and.b32  	%r686, %r606, 2048;
	setp.eq.s32 	%p16, %r686, 0;
	@%p16 bra 	$L__BB2_30;
	ld.global.u32 	%r687, [%rd6+220];
	xor.b32  	%r1056, %r1056, %r687;
	ld.global.u32 	%r688, [%rd6+224];
	xor.b32  	%r1055, %r1055, %r688;
	ld.global.u32 	%r689, [%rd6+228];
	xor.b32  	%r1054, %r1054, %r689;
	ld.global.u32 	%r690, [%rd6+232];
	xor.b32  	%r1053, %r1053, %r690;
	ld.global.u32 	%r691, [%rd6+236];
	xor.b32  	%r1052, %r1052, %r691;
$L__BB2_30:
	and.b32  	%r693, %r606, 4096;
	setp.eq.s32 	%p17, %r693, 0;
	@%p17 bra 	$L__BB2_32;
	ld.global.u32 	%r694, [%rd6+240];
	xor.b32  	%r1056, %r1056, %r694;
	ld.global.u32 	%r695, [%rd6+244];
	xor.b32  	%r1055, %r1055, %r695;
	ld.global.u32 	%r696, [%rd6+248];
	xor.b32  	%r1054, %r1054, %r696;
	ld.global.u32 	%r697, [%rd6+252];
	xor.b32  	%r1053, %r1053, %r697;
	ld.global.u32 	%r698, [%rd6+256];
	xor.b32  	%r1052, %r1052, %r698;
$L__BB2_32:
	and.b32  	%r700, %r606, 8192;
	setp.eq.s32 	%p18, %r700, 0;
	@%p18 bra 	$L__BB2_34;
	ld.global.u32 	%r701, [%rd6+260];
	xor.b32  	%r1056, %r1056, %r701;
	ld.global.u32 	%r702, [%rd6+264];
	xor.b32  	%r1055, %r1055, %r702;
	ld.global.u32 	%r703, [%rd6+268];
	xor.b32  	%r1054, %r1054, %r703;
	ld.global.u32 	%r704, [%rd6+272];
	xor.b32  	%r1053, %r1053, %r704;
	ld.global.u32 	%r705, [%rd6+276];
	xor.b32  	%r1052, %r1052, %r705;
$L__BB2_34:
	and.b32  	%r707, %r606, 16384;
	setp.eq.s32 	%p19, %r707, 0;
	@%p19 bra 	$L__BB2_36;
	ld.global.u32 	%r708, [%rd6+280];
	xor.b32  	%r1056, %r1056, %r708;
	ld.global.u32 	%r709, [%rd6+284];
	xor.b32  	%r1055, %r1055, %r709;
	ld.global.u32 	%r710, [%rd6+288];
	xor.b32  	%r1054, %r1054, %r710;
	ld.global.u32 	%r711, [%rd6+292];
	xor.b32  	%r1053, %r1053, %r711;
	ld.global.u32 	%r712, [%rd6+296];
	xor.b32  	%r1052, %r1052, %r712;
$L__BB2_36:
	and.b32  	%r714, %r606, 32768;
	setp.eq.s32 	%p20, %r714, 0;
	@%p20 bra 	$L__BB2_38;
	ld.global.u32 	%r715, [%rd6+300];
	xor.b32  	%r1056, %r1056, %r715;
	ld.global.u32 	%r716, [%rd6+304];
	xor.b32  	%r1055, %r1055, %r716;
	ld.global.u32 	%r717, [%rd6+308];
	xor.b32  	%r1054, %r1054, %r717;
	ld.global.u32 	%r718, [%rd6+312];
	xor.b32  	%r1053, %r1053, %r718;
	ld.global.u32 	%r719, [%rd6+316];
	xor.b32  	%r1052, %r1052, %r719;
$L__BB2_38:
	add.s32 	%r1051, %r1051, 16;
	setp.ne.s32 	%p21, %r1051, 32;
	@%p21 bra 	$L__BB2_6;
	mad.lo.s32 	%r720, %r1045, -31, %r21;
	add.s32 	%r1045, %r720, 1;
	setp.ne.s32 	%p22, %r1045, 5;
	@%p22 bra 	$L__BB2_5;
	st.local.u32 	[%rd1+4], %r1056;
	st.local.v2.u32 	[%rd1+8], {%r1055, %r1054};
	st.local.v2.u32 	[%rd1+16], {%r1053, %r1052};
	setp.eq.s64 	%p23, %rd4, 1;
	@%p23 bra 	$L__BB2_115;
	mov.b32 	%r1052, 0;
	mov.u32 	%r1053, %r1052;
	mov.u32 	%r1054, %r1052;
	mov.u32 	%r1055, %r1052;
	mov.u32 	%r1056, %r1052;
	mov.u32 	%r1137, %r1052;
$L__BB2_42:
	mul.wide.u32 	%rd18, %r1137, 4;
	add.s64 	%rd19, %rd1, %rd18;
	ld.local.u32 	%r196, [%rd19+4];
	shl.b32 	%r197, %r1137, 5;
	mov.b32 	%r1143, 0;
$L__BB2_43:
	.pragma "nounroll";
	shr.u32 	%r723, %r196, %r1143;
	and.b32  	%r724, %r723, 1;
	setp.eq.b32 	%p24, %r724, 1;
	not.pred 	%p25, %p24;
	add.s32 	%r725, %r197, %r1143;
	mul.lo.s32 	%r726, %r725, 5;
	mul.wide.u32 	%rd20, %r726, 4;
	add.s64 	%rd7, %rd5, %rd20;
	@%p25 bra 	$L__BB2_45;
	ld.global.u32 	%r727, [%rd7];
	xor.b32  	%r1056, %r1056, %r727;
	ld.global.u32 	%r728, [%rd7+4];
	xor.b32  	%r1055, %r1055, %r728;
	ld.global.u32 	%r729, [%rd7+8];
	xor.b32  	%r1054, %r1054, %r729;
	ld.global.u32 	%r730, [%rd7+12];
	xor.b32  	%r1053, %r1053, %r730;
	ld.global.u32 	%r731, [%rd7+16];
	xor.b32  	%r1052, %r1052, %r731;
$L__BB2_45:
	and.b32  	%r733, %r723, 2;
	setp.eq.s32 	%p26, %r733, 0;
	@%p26 bra 	$L__BB2_47;
	ld.global.u32 	%r734, [%rd7+20];
	xor.b32  	%r1056, %r1056, %r734;
	ld.global.u32 	%r735, [%rd7+24];
	xor.b32  	%r1055, %r1055, %r735;
	ld.global.u32 	%r736, [%rd7+28];
	xor.b32  	%r1054, %r1054, %r736;
	ld.global.u32 	%r737, [%rd7+32];
	xor.b32  	%r1053, %r1053, %r737;
	ld.global.u32 	%r738, [%rd7+36];
	xor.b32  	%r1052, %r1052, %r738;
$L__BB2_47:
	and.b32  	%r740, %r723, 4;
	setp.eq.s32 	%p27, %r740, 0;
	@%p27 bra 	$L__BB2_49;
	ld.global.u32 	%r741, [%rd7+40];
	xor.b32  	%r1056, %r1056, %r741;
	ld.global.u32 	%r742, [%rd7+44];
	xor.b32  	%r1055, %r1055, %r742;
	ld.global.u32 	%r743, [%rd7+48];
	xor.b32  	%r1054, %r1054, %r743;
	ld.global.u32 	%r744, [%rd7+52];
	xor.b32  	%r1053, %r1053, %r744;
	ld.global.u32 	%r745, [%rd7+56];
	xor.b32  	%r1052, %r1052, %r745;
$L__BB2_49:
	and.b32  	%r747, %r723, 8;
	setp.eq.s32 	%p28, %r747, 0;
	@%p28 bra 	$L__BB2_51;
	ld.global.u32 	%r748, [%rd7+60];
	xor.b32  	%r1056, %r1056, %r748;
	ld.global.u32 	%r749, [%rd7+64];
	xor.b32  	%r1055, %r1055, %r749;
	ld.global.u32 	%r750, [%rd7+68];
	xor.b32  	%r1054, %r1054, %r750;
	ld.global.u32 	%r751, [%rd7+72];
	xor.b32  	%r1053, %r1053, %r751;
	ld.global.u32 	%r752, [%rd7+76];
	xor.b32  	%r1052, %r1052, %r752;
$L__BB2_51:
	and.b32  	%r754, %r723, 16;
	setp.eq.s32 	%p29, %r754, 0;
	@%p29 bra 	$L__BB2_53;
	ld.global.u32 	%r755, [%rd7+80];
	xor.b32  	%r1056, %r1056, %r755;
	ld.global.u32 	%r756, [%rd7+84];
	xor.b32  	%r1055, %r1055, %r756;
	ld.global.u32 	%r757, [%rd7+88];
	xor.b32  	%r1054, %r1054, %r757;
	ld.global.u32 	%r758, [%rd7+92];
	xor.b32  	%r1053, %r1053, %r758;
	ld.global.u32 	%r759, [%rd7+96];
	xor.b32  	%r1052, %r1052, %r759;
$L__BB2_53:
	and.b32  	%r761, %r723, 32;
	setp.eq.s32 	%p30, %r761, 0;
	@%p30 bra 	$L__BB2_55;
	ld.global.u32 	%r762, [%rd7+100];
	xor.b32  	%r1056, %r1056, %r762;
	ld.global.u32 	%r763, [%rd7+104];
	xor.b32  	%r1055, %r1055, %r763;
	ld.global.u32 	%r764, [%rd7+108];
	xor.b32  	%r1054, %r1054, %r764;
	ld.global.u32 	%r765, [%rd7+112];
	xor.b32  	%r1053, %r1053, %r765;
	ld.global.u32 	%r766, [%rd7+116];
	xor.b32  	%r1052, %r1052, %r766;
$L__BB2_55:
	and.b32  	%r768, %r723, 64;
	setp.eq.s32 	%p31, %r768, 0;
	@%p31 bra 	$L__BB2_57;
	ld.global.u32 	%r769, [%rd7+120];
	xor.b32  	%r1056, %r1056, %r769;
	ld.global.u32 	%r770, [%rd7+124];
	xor.b32  	%r1055, %r1055, %r770;
	ld.global.u32 	%r771, [%rd7+128];
	xor.b32  	%r1054, %r1054, %r771;
	ld.global.u32 	%r772, [%rd7+132];
	xor.b32  	%r1053, %r1053, %r772;
	ld.global.u32 	%r773, [%rd7+136];
	xor.b32  	%r1052, %r1052, %r773;
$L__BB2_57:
	and.b32  	%r775, %r723, 128;
	setp.eq.s32 	%p32, %r775, 0;
	@%p32 bra 	$L__BB2_59;
	ld.global.u32 	%r776, [%rd7+140];
	xor.b32  	%r1056, %r1056, %r776;
	ld.global.u32 	%r777, [%rd7+144];
	xor.b32  	%r1055, %r1055, %r777;
	ld.global.u32 	%r778, [%rd7+148];
	xor.b32  	%r1054, %r1054, %r778;
	ld.global.u32 	%r779, [%rd7+152];
	xor.b32  	%r1053, %r1053, %r779;
	ld.global.u32 	%r780, [%rd7+156];
	xor.b32  	%r1052, %r1052, %r780;
$L__BB2_59:
	and.b32  	%r782, %r723, 256;
	setp.eq.s32 	%p33, %r782, 0;
	@%p33 bra 	$L__BB2_61;
	ld.global.u32 	%r783, [%rd7+160];
	xor.b32  	%r1056, %r1056, %r783;
	ld.global.u32 	%r784, [%rd7+164];
	xor.b32  	%r1055, %r1055, %r784;
	ld.global.u32 	%r785, [%rd7+168];
	xor.b32  	%r1054, %r1054, %r785;
	ld.global.u32 	%r786, [%rd7+172];
	xor.b32  	%r1053, %r1053, %r786;
	ld.global.u32 	%r787, [%rd7+176];
	xor.b32  	%r1052, %r1052, %r787;
$L__BB2_61:
	and.b32  	%r789, %r723, 512;
	setp.eq.s32 	%p34, %r789, 0;
	@%p34 bra 	$L__BB2_63;
	ld.global.u32 	%r790, [%rd7+180];
	xor.b32  	%r1056, %r1056, %r790;
	ld.global.u32 	%r791, [%rd7+184];
	xor.b32  	%r1055, %r1055, %r791;
	ld.global.u32 	%r792, [%rd7+188];
	xor.b32  	%r1054, %r1054, %r792;
	ld.global.u32 	%r793, [%rd7+192];
	xor.b32  	%r1053, %r1053, %r793;
	ld.global.u32 	%r794, [%rd7+196];
	xor.b32  	%r1052, %r1052, %r794;
$L__BB2_63:
	and.b32  	%r796, %r723, 1024;
	setp.eq.s32 	%p35, %r796, 0;
	@%p35 bra 	$L__BB2_65;
	ld.global.u32 	%r797, [%rd7+200];
	xor.b32  	%r1056, %r1056, %r797;
	ld.global.u32 	%r798, [%rd7+204];
	xor.b32  	%r1055, %r1055, %r798;
	ld.global.u32 	%r799, [%rd7+208];
	xor.b32  	%r1054, %r1054, %r799;
	ld.global.u32 	%r800, [%rd7+212];
	xor.b32  	%r1053, %r1053, %r800;
	ld.global.u32 	%r801, [%rd7+216];
	xor.b32  	%r1052, %r1052, %r801;
$L__BB2_65:
	and.b32  	%r803, %r723, 2048;
	setp.eq.s32 	%p36, %r803, 0;
	@%p36 bra 	$L__BB2_67;
	ld.global.u32 	%r804, [%rd7+220];
	xor.b32  	%r1056, %r1056, %r804;
	ld.global.u32 	%r805, [%rd7+224];
	xor.b32  	%r1055, %r1055, %r805;
	ld.global.u32 	%r806, [%rd7+228];
	xor.b32  	%r1054, %r1054, %r806;
	ld.global.u32 	%r807, [%rd7+232];
	xor.b32  	%r1053, %r1053, %r807;
	ld.global.u32 	%r808, [%rd7+236];
	xor.b32  	%r1052, %r1052, %r808;
$L__BB2_67:
	and.b32  	%r810, %r723, 4096;
	setp.eq.s32 	%p37, %r810, 0;
	@%p37 bra 	$L__BB2_69;
	ld.global.u32 	%r811, [%rd7+240];
	xor.b32  	%r1056, %r1056, %r811;
	ld.global.u32 	%r812, [%rd7+244];
	xor.b32  	%r1055, %r1055, %r812;
	ld.global.u32 	%r813, [%rd7+248];
	xor.b32  	%r1054, %r1054, %r813;
	ld.global.u32 	%r814, [%rd7+252];
	xor.b32  	%r1053, %r1053, %r814;
	ld.global.u32 	%r815, [%rd7+256];
	xor.b32  	%r1052, %r1052, %r815;
$L__BB2_69:
	and.b32  	%r817, %r723, 8192;
	setp.eq.s32 	%p38, %r817, 0;
	@%p38 bra 	$L__BB2_71;
	ld.global.u32 	%r818, [%rd7+260];
	xor.b32  	%r1056, %r1056, %r818;
	ld.global.u32 	%r819, [%rd7+264];
	xor.b32  	%r1055, %r1055, %r819;
	ld.global.u32 	%r820, [%rd7+268];
	xor.b32  	%r1054, %r1054, %r820;
	ld.global.u32 	%r821, [%rd7+272];
	xor.b32  	%r1053, %r1053, %r821;
	ld.global.u32 	%r822, [%rd7+276];
	xor.b32  	%r1052, %r1052, %r822;
$L__BB2_71:
	and.b32  	%r824, %r723, 16384;
	setp.eq.s32 	%p39, %r824, 0;
	@%p39 bra 	$L__BB2_73;
	ld.global.u32 	%r825, [%rd7+280];
	xor.b32  	%r1056, %r1056, %r825;
	ld.global.u32 	%r826, [%rd7+284];
	xor.b32  	%r1055, %r1055, %r826;
	ld.global.u32 	%r827, [%rd7+288];
	xor.b32  	%r1054, %r1054, %r827;
	ld.global.u32 	%r828, [%rd7+292];
	xor.b32  	%r1053, %r1053, %r828;
	ld.global.u32 	%r829, [%rd7+296];
	xor.b32  	%r1052, %r1052, %r829;
$L__BB2_73:
	and.b32  	%r831, %r723, 32768;
	setp.eq.s32 	%p40, %r831, 0;
	@%p40 bra 	$L__BB2_75;
	ld.global.u32 	%r832, [%rd7+300];
	xor.b32  	%r1056, %r1056, %r832;
	ld.global.u32 	%r833, [%rd7+304];
	xor.b32  	%r1055, %r1055, %r833;
	ld.global.u32 	%r834, [%rd7+308];
	xor.b32  	%r1054, %r1054, %r834;
	ld.global.u32 	%r835, [%rd7+312];
	xor.b32  	%r1053, %r1053, %r835;
	ld.global.u32 	%r836, [%rd7+316];
	xor.b32  	%r1052, %r1052, %r836;
$L__BB2_75:
	add.s32 	%r1143, %r1143, 16;
	setp.ne.s32 	%p41, %r1143, 32;
	@%p41 bra 	$L__BB2_43;
	mad.lo.s32 	%r837, %r1137, -31, %r197;
	add.s32 	%r1137, %r837, 1;
	setp.ne.s32 	%p42, %r1137, 5;
	@%p42 bra 	$L__BB2_42;
	st.local.u32 	[%rd1+4], %r1056;
	st.local.v2.u32 	[%rd1+8], {%r1055, %r1054};
	st.local.v2.u32 	[%rd1+16], {%r1053, %r1052};
	setp.ne.s64 	%p43, %rd4, 3;
	@%p43 bra 	$L__BB2_115;
	mov.b32 	%r1052, 0;
	mov.u32 	%r1053, %r1052;
	mov.u32 	%r1054, %r1052;
	mov.u32 	%r1055, %r1052;
	mov.u32 	%r1056, %r1052;
	mov.u32 	%r1229, %r1052;
$L__BB2_79:
	mul.wide.u32 	%rd21, %r1229, 4;
	add.s64 	%rd22, %rd1, %rd21;
	ld.local.u32 	%r372, [%rd22+4];
	shl.b32 	%r373, %r1229, 5;
	mov.b32 	%r1235, 0;
$L__BB2_80:
	.pragma "nounroll";
	shr.u32 	%r840, %r372, %r1235;
	and.b32  	%r841, %r840, 1;
	setp.eq.b32 	%p44, %r841, 1;
	not.pred 	%p45, %p44;
	add.s32 	%r842, %r373, %r1235;
	mul.lo.s32 	%r843, %r842, 5;
	mul.wide.u32 	%rd23, %r843, 4;
	add.s64 	%rd8, %rd5, %rd23;
	@%p45 bra 	$L__BB2_82;
	ld.global.u32 	%r844, [%rd8];
	xor.b32  	%r1056, %r1056, %r844;
	ld.global.u32 	%r845, [%rd8+4];
	xor.b32  	%r1055, %r1055, %r845;
	ld.global.u32 	%r846, [%rd8+8];
	xor.b32  	%r1054, %r1054, %r846;
	ld.global.u32 	%r847, [%rd8+12];
	xor.b32  	%r1053, %r1053, %r847;
	ld.global.u32 	%r848, [%rd8+16];
	xor.b32  	%r1052, %r1052, %r848;
$L__BB2_82:
	and.b32  	%r850, %r840, 2;
	setp.eq.s32 	%p46, %r850, 0;
	@%p46 bra 	$L__BB2_84;
	ld.global.u32 	%r851, [%rd8+20];
	xor.b32  	%r1056, %r1056, %r851;
	ld.global.u32 	%r852, [%rd8+24];
	xor.b32  	%r1055, %r1055, %r852;
	ld.global.u32 	%r853, [%rd8+28];
	xor.b32  	%r1054, %r1054, %r853;
	ld.global.u32 	%r854, [%rd8+32];
	xor.b32  	%r1053, %r1053, %r854;
	ld.global.u32 	%r855, [%rd8+36];
	xor.b32  	%r1052, %r1052, %r855;
$L__BB2_84:
	and.b32  	%r857, %r840, 4;
	setp.eq.s32 	%p47, %r857, 0;
	@%p47 bra 	$L__BB2_86;
	ld.global.u32 	%r858, [%rd8+40];
	xor.b32  	%r1056, %r1056, %r858;
	ld.global.u32 	%r859, [%rd8+44];
	xor.b32  	%r1055, %r1055, %r859;
	ld.global.u32 	%r860, [%rd8+48];
	xor.b32  	%r1054, %r1054, %r860;
	ld.global.u32 	%r861, [%rd8+52];
	xor.b32  	%r1053, %r1053, %r861;
	ld.global.u32 	%r862, [%rd8+56];
	xor.b32  	%r1052, %r1052, %r862;
$L__BB2_86:
	and.b32  	%r864, %r840, 8;
	setp.eq.s32 	%p48, %r864, 0;
	@%p48 bra 	$L__BB2_88;
	ld.global.u32 	%r865, [%rd8+60];
	xor.b32  	%r1056, %r1056, %r865;
	ld.global.u32 	%r866, [%rd8+64];
	xor.b32  	%r1055, %r1055, %r866;
	ld.global.u32 	%r867, [%rd8+68];
	xor.b32  	%r1054, %r1054, %r867;
	ld.global.u32 	%r868, [%rd8+72];
	xor.b32  	%r1053, %r1053, %r868;
	ld.global.u32 	%r869, [%rd8+76];
	xor.b32  	%r1052, %r1052, %r869;
$L__BB2_88:
	and.b32  	%r871, %r840, 16;
	setp.eq.s32 	%p49, %r871, 0;
	@%p49 bra 	$L__BB2_90;
	ld.global.u32 	%r872, [%rd8+80];
	xor.b32  	%r1056, %r1056, %r872;
	ld.global.u32 	%r873, [%rd8+84];
	xor.b32  	%r1055, %r1055, %r873;
	ld.global.u32 	%r874, [%rd8+88];
	xor.b32  	%r1054, %r1054, %r874;
	ld.global.u32 	%r875, [%rd8+92];
	xor.b32  	%r1053, %r1053, %r875;
	ld.global.u32 	%r876, [%rd8+96];
	xor.b32  	%r1052, %r1052, %r876;
$L__BB2_90:
	and.b32  	%r878, %r840, 32;
	setp.eq.s32 	%p50, %r878, 0;
	@%p50 bra 	$L__BB2_92;
	ld.global.u32 	%r879, [%rd8+100];
	xor.b32  	%r1056, %r1056, %r879;
	ld.global.u32 	%r880, [%rd8+104];
	xor.b32  	%r1055, %r1055, %r880;
	ld.global.u32 	%r881, [%rd8+108];
	xor.b32  	%r1054, %r1054, %r881;
	ld.global.u32 	%r882, [%rd8+112];
	xor.b32  	%r1053, %r1053, %r882;
	ld.global.u32 	%r883, [%rd8+116];
	xor.b32  	%r1052, %r1052, %r883;
$L__BB2_92:
	and.b32  	%r885, %r840, 64;
	setp.eq.s32 	%p51, %r885, 0;
	@%p51 bra 	$L__BB2_94;
	ld.global.u32 	%r886, [%rd8+120];
	xor.b32  	%r1056, %r1056, %r886;
	ld.global.u32 	%r887, [%rd8+124];
	xor.b32  	%r1055, %r1055, %r887;
	ld.global.u32 	%r888, [%rd8+128];
	xor.b32  	%r1054, %r1054, %r888;
	ld.global.u32 	%r889, [%rd8+132];
	xor.b32  	%r1053, %r1053, %r889;
	ld.global.u32 	%r890, [%rd8+136];
	xor.b32  	%r1052, %r1052, %r890;
$L__BB2_94:
	and.b32  	%r892, %r840, 128;
	setp.eq.s32 	%p52, %r892, 0;
	@%p52 bra 	$L__BB2_96;
	ld.global.u32 	%r893, [%rd8+140];
	xor.b32  	%r1056, %r1056, %r893;
	ld.global.u32 	%r894, [%rd8+144];
	xor.b32  	%r1055, %r1055, %r894;
	ld.global.u32 	%r895, [%rd8+148];
	xor.b32  	%r1054, %r1054, %r895;
	ld.global.u32 	%r896, [%rd8+152];
	xor.b32  	%r1053, %r1053, %r896;
	ld.global.u32 	%r897, [%rd8+156];
	xor.b32  	%r1052, %r1052, %r897;
$L__BB2_96:
	and.b32  	%r899, %r840, 256;
	setp.eq.s32 	%p53, %r899, 0;
	@%p53 bra 	$L__BB2_98;
	ld.global.u32 	%r900, [%rd8+160];
	xor.b32  	%r1056, %r1056, %r900;
	ld.global.u32 	%r901, [%rd8+164];
	xor.b32  	%r1055, %r1055, %r901;
	ld.global.u32 	%r902, [%rd8+168];
	xor.b32  	%r1054, %r1054, %r902;
	ld.global.u32 	%r903, [%rd8+172];
	xor.b32  	%r1053, %r1053, %r903;
	ld.global.u32 	%r904, [%rd8+176];
	xor.b32  	%r1052, %r1052, %r904;
$L__BB2_98:
	and.b32  	%r906, %r840, 512;
	setp.eq.s32 	%p54, %r906, 0;
	@%p54 bra 	$L__BB2_100;
	ld.global.u32 	%r907, [%rd8+180];
	xor.b32  	%r1056, %r1056, %r907;
	ld.global.u32 	%r908, [%rd8+184];
	xor.b32  	%r1055, %r1055, %r908;
	ld.global.u32 	%r909, [%rd8+188];
	xor.b32  	%r1054, %r1054, %r909;
	ld.global.u32 	%r910, [%rd8+192];
	xor.b32  	%r1053, %r1053, %r910;
	ld.global.u32 	%r911, [%rd8+196];
	xor.b32  	%r1052, %r1052, %r911;
$L__BB2_100:
	and.b32  	%r913, %r840, 1024;
	setp.eq.s32 	%p55, %r913, 0;
	@%p55 bra 	$L__BB2_102;
	ld.global.u32 	%r914, [%rd8+200];
	xor.b32  	%r1056, %r1056, %r914;
	ld.global.u32 	%r915, [%rd8+204];
	xor.b32  	%r1055, %r1055, %r915;
	ld.global.u32 	%r916, [%rd8+208];
	xor.b32  	%r1054, %r1054, %r916;
	ld.global.u32 	%r917, [%rd8+212];
	xor.b32  	%r1053, %r1053, %r917;
	ld.global.u32 	%r918, [%rd8+216];
	xor.b32  	%r1052, %r1052, %r918;
$L__BB2_102:
	and.b32  	%r920, %r840, 2048;
	setp.eq.s32 	%p56, %r920, 0;
	@%p56 bra 	$L__BB2_104;
	ld.global.u32 	%r921, [%rd8+220];
	xor.b32  	%r1056, %r1056, %r921;
	ld.global.u32 	%r922, [%rd8+224];
	xor.b32  	%r1055, %r1055, %r922;
	ld.global.u32 	%r923, [%rd8+228];
	xor.b32  	%r1054, %r1054, %r923;
	ld.global.u32 	%r924, [%rd8+232];
	xor.b32  	%r1053, %r1053, %r924;
	ld.global.u32 	%r925, [%rd8+236];
	xor.b32  	%r1052, %r1052, %r925;
$L__BB2_104:
	and.b32  	%r927, %r840, 4096;
	setp.eq.s32 	%p57, %r927, 0;
	@%p57 bra 	$L__BB2_106;
	ld.global.u32 	%r928, [%rd8+240];
	xor.b32  	%r1056, %r1056, %r928;
	ld.global.u32 	%r929, [%rd8+244];
	xor.b32  	%r1055, %r1055, %r929;
	ld.global.u32 	%r930, [%rd8+248];
	xor.b32  	%r1054, %r1054, %r930;
	ld.global.u32 	%r931, [%rd8+252];
	xor.b32  	%r1053, %r1053, %r931;
	ld.global.u32 	%r932, [%rd8+256];
	xor.b32  	%r1052, %r1052, %r932;
$L__BB2_106:
	and.b32  	%r934, %r840, 8192;
	setp.eq.s32 	%p58, %r934, 0;
	@%p58 bra 	$L__BB2_108;
	ld.global.u32 	%r935, [%rd8+260];
	xor.b32  	%r1056, %r1056, %r935;
	ld.global.u32 	%r936, [%rd8+264];
	xor.b32  	%r1055, %r1055, %r936;
	ld.global.u32 	%r937, [%rd8+268];
	xor.b32  	%r1054, %r1054, %r937;
	ld.global.u32 	%r938, [%rd8+272];
	xor.b32  	%r1053, %r1053, %r938;
	ld.global.u32 	%r939, [%rd8+276];
	xor.b32  	%r1052, %r1052, %r939;
$L__BB2_108:
	and.b32  	%r941, %r840, 16384;
	setp.eq.s32 	%p59, %r941, 0;
	@%p59 bra 	$L__BB2_110;
	ld.global.u32 	%r942, [%rd8+280];
	xor.b32  	%r1056, %r1056, %r942;
	ld.global.u32 	%r943, [%rd8+284];
	xor.b32  	%r1055, %r1055, %r943;
	ld.global.u32 	%r944, [%rd8+288];
	xor.b32  	%r1054, %r1054, %r944;
	ld.global.u32 	%r945, [%rd8+292];
	xor.b32  	%r1053, %r1053, %r945;
	ld.global.u32 	%r946, [%rd8+296];
	xor.b32  	%r1052, %r1052, %r946;
$L__BB2_110:
	and.b32  	%r948, %r840, 32768;
	setp.eq.s32 	%p60, %r948, 0;
	@%p60 bra 	$L__BB2_112;
	ld.global.u32 	%r949, [%rd8+300];
	xor.b32  	%r1056, %r1056, %r949;
	ld.global.u32 	%r950, [%rd8+304];
	xor.b32  	%r1055, %r1055, %r950;
	ld.global.u32 	%r951, [%rd8+308];
	xor.b32  	%r1054, %r1054, %r951;
	ld.global.u32 	%r952, [%rd8+312];
	xor.b32  	%r1053, %r1053, %r952;
	ld.global.u32 	%r953, [%rd8+316];
	xor.b32  	%r1052, %r1052, %r953;
$L__BB2_112:
	add.s32 	%r1235, %r1235, 16;
	setp.ne.s32 	%p61, %r1235, 32;
	@%p61 bra 	$L__BB2_80;
	mad.lo.s32 	%r954, %r1229, -31, %r373;
	add.s32 	%r1229, %r954, 1;
	setp.ne.s32 	%p62, %r1229, 5;
	@%p62 bra 	$L__BB2_79;
	st.local.u32 	[%rd1+4], %r1056;
	st.local.v2.u32 	[%rd1+8], {%r1055, %r1054};
	st.local.v2.u32 	[%rd1+16], {%r1053, %r1052};
$L__BB2_115:
	shr.u64 	%rd36, %rd3, 2;
	add.s32 	%r1039, %r1039, 1;
	setp.gt.u64 	%p63, %rd3, 3;
	@%p63 bra 	$L__BB2_3;
$L__BB2_116:
	ld.param.u32 	%r1032, [random_and_simulate_kernel_param_2];
	setp.lt.s32 	%p64, %r1032, 1;
	@%p64 bra 	$L__BB2_133;
	ld.param.f64 	%fd132, [random_and_simulate_kernel_param_8];
	ld.param.f64 	%fd131, [random_and_simulate_kernel_param_7];
	ld.param.f64 	%fd130, [random_and_simulate_kernel_param_6];
	ld.param.f64 	%fd129, [random_and_simulate_kernel_param_5];
	ld.param.f64 	%fd134, [random_and_simulate_kernel_param_4];
	ld.param.u32 	%r1033, [random_and_simulate_kernel_param_2];
	cvt.rn.f64.s32 	%fd40, %r1033;
	div.rn.f64 	%fd41, %fd132, %fd40;
	mov.b32 	%r956, 1127219200;
	mov.b32 	%r957, -2147483648;
	mov.b64 	%fd1, {%r957, %r956};
	sub.f64 	%fd42, %fd129, %fd130;
	mul.f64 	%fd43, %fd131, 0dBFE0000000000000;
	fma.rn.f64 	%fd44, %fd131, %fd43, %fd42;
	mul.f64 	%fd2, %fd41, %fd44;
	sqrt.rn.f64 	%fd45, %fd41;
	mul.f64 	%fd3, %fd131, %fd45;
	mul.lo.s32 	%r1326, %r1033, %r1;
	neg.s32 	%r1327, %r1033;
	mov.b32 	%r1334, 0;
	mov.f64 	%fd140, 0d0000000000000000;
$L__BB2_118:
	setp.eq.s32 	%p65, %r1334, 1;
	mov.b32 	%r1334, 0;
	mov.f64 	%fd141, %fd140;
	@%p65 bra 	$L__BB2_129;
	shr.u32 	%r960, %r1056, 2;
	xor.b32  	%r961, %r960, %r1056;
	shl.b32 	%r962, %r1052, 4;
	shl.b32 	%r963, %r961, 1;
	xor.b32  	%r964, %r963, %r962;
	xor.b32  	%r965, %r964, %r961;
	xor.b32  	%r564, %r965, %r1052;
	add.s32 	%r966, %r1339, %r564;
	add.s32 	%r967, %r966, 362437;
	shr.u32 	%r968, %r1055, 2;
	xor.b32  	%r969, %r968, %r1055;
	shl.b32 	%r970, %r564, 4;
	shl.b32 	%r971, %r969, 1;
	xor.b32  	%r972, %r971, %r970;
	xor.b32  	%r973, %r972, %r969;
	xor.b32  	%r565, %r973, %r564;
	add.s32 	%r974, %r1339, %r565;
	add.s32 	%r975, %r974, 724874;
	shr.u32 	%r976, %r1054, 2;
	xor.b32  	%r977, %r976, %r1054;
	shl.b32 	%r978, %r565, 4;
	shl.b32 	%r979, %r977, 1;
	xor.b32  	%r980, %r979, %r978;
	xor.b32  	%r981, %r980, %r977;
	xor.b32  	%r566, %r981, %r565;
	add.s32 	%r982, %r1339, %r566;
	add.s32 	%r983, %r982, 1087311;
	shr.u32 	%r984, %r1053, 2;
	xor.b32  	%r985, %r984, %r1053;
	shl.b32 	%r986, %r566, 4;
	shl.b32 	%r987, %r985, 1;
	xor.b32  	%r988, %r987, %r986;
	xor.b32  	%r989, %r988, %r985;
	xor.b32  	%r1346, %r989, %r566;
	add.s32 	%r1339, %r1339, 1449748;
	add.s32 	%r990, %r1346, %r1339;
	cvt.u64.u32 	%rd24, %r967;
	mul.wide.u32 	%rd25, %r975, 2097152;
	xor.b64  	%rd26, %rd25, %rd24;
	cvt.rn.f64.u64 	%fd46, %rd26;
	fma.rn.f64 	%fd135, %fd46, 0d3CA0000000000000, 0d3C90000000000000;
	cvt.u64.u32 	%rd27, %r983;
	mul.wide.u32 	%rd28, %r990, 2097152;
	xor.b64  	%rd29, %rd28, %rd27;
	cvt.rn.f64.u64 	%fd47, %rd29;
	fma.rn.f64 	%fd7, %fd47, 0d3CB0000000000000, 0d3CA0000000000000;
	{
	.reg .b32 %temp; 
	mov.b64 	{%temp, %r1335}, %fd135;
	}
	{
	.reg .b32 %temp; 
	mov.b64 	{%r1336, %temp}, %fd135;
	}
	setp.gt.s32 	%p66, %r1335, 1048575;
	mov.b32 	%r1337, -1023;
	@%p66 bra 	$L__BB2_121;
	mul.f64 	%fd135, %fd135, 0d4350000000000000;
	{
	.reg .b32 %temp; 
	mov.b64 	{%temp, %r1335}, %fd135;
	}
	{
	.reg .b32 %temp; 
	mov.b64 	{%r1336, %temp}, %fd135;
	}
	mov.b32 	%r1337, -1077;
$L__BB2_121:
	add.s32 	%r992, %r1335, -1;
	setp.gt.u32 	%p67, %r992, 2146435070;
	@%p67 bra 	$L__BB2_125;
	shr.u32 	%r995, %r1335, 20;
	add.s32 	%r1338, %r1337, %r995;
	and.b32  	%r996, %r1335, 1048575;
	or.b32  	%r997, %r996, 1072693248;
	mov.b64 	%fd136, {%r1336, %r997};
	setp.lt.u32 	%p69, %r997, 1073127583;
	@%p69 bra 	$L__BB2_124;
	{
	.reg .b32 %temp; 
	mov.b64 	{%r998, %temp}, %fd136;
	}
	{
	.reg .b32 %temp; 
	mov.b64 	{%temp, %r999}, %fd136;
	}
	add.s32 	%r1000, %r999, -1048576;
	mov.b64 	%fd136, {%r998, %r1000};
	add.s32 	%r1338, %r1338, 1;
$L__BB2_124:
	add.f64 	%fd49, %fd136, 0dBFF0000000000000;
	add.f64 	%fd50, %fd136, 0d3FF0000000000000;
	rcp.approx.ftz.f64 	%fd51, %fd50;
	neg.f64 	%fd52, %fd50;
	fma.rn.f64 	%fd53, %fd52, %fd51, 0d3FF0000000000000;
	fma.rn.f64 	%fd54, %fd53, %fd53, %fd53;
	fma.rn.f64 	%fd55, %fd54, %fd51, %fd51;
	mul.f64 	%fd56, %fd49, %fd55;
	fma.rn.f64 	%fd57, %fd49, %fd55, %fd56;
	mul.f64 	%fd58, %fd57, %fd57;
	fma.rn.f64 	%fd59, %fd58, 0d3EB1380B3AE80F1E, 0d3ED0EE258B7A8B04;
	fma.rn.f64 	%fd60, %fd59, %fd58, 0d3EF3B2669F02676F;
	fma.rn.f64 	%fd61, %fd60, %fd58, 0d3F1745CBA9AB0956;
	fma.rn.f64 	%fd62, %fd61, %fd58, 0d3F3C71C72D1B5154;
	fma.rn.f64 	%fd63, %fd62, %fd58, 0d3F624924923BE72D;
	fma.rn.f64 	%fd64, %fd63, %fd58, 0d3F8999999999A3C4;
	fma.rn.f64 	%fd65, %fd64, %fd58, 0d3FB5555555555554;
	sub.f64 	%fd66, %fd49, %fd57;
	add.f64 	%fd67, %fd66, %fd66;
	neg.f64 	%fd68, %fd57;
	fma.rn.f64 	%fd69, %fd68, %fd49, %fd67;
	mul.f64 	%fd70, %fd55, %fd69;
	mul.f64 	%fd71, %fd58, %fd65;
	fma.rn.f64 	%fd72, %fd71, %fd57, %fd70;
	xor.b32  	%r1001, %r1338, -2147483648;
	mov.b32 	%r1002, 1127219200;
	mov.b64 	%fd73, {%r1001, %r1002};
	sub.f64 	%fd74, %fd73, %fd1;
	fma.rn.f64 	%fd75, %fd74, 0d3FE62E42FEFA39EF, %fd57;
	fma.rn.f64 	%fd76, %fd74, 0dBFE62E42FEFA39EF, %fd75;
	sub.f64 	%fd77, %fd76, %fd57;
	sub.f64 	%fd78, %fd72, %fd77;
	fma.rn.f64 	%fd79, %fd74, 0d3C7ABC9E3B39803F, %fd78;
	add.f64 	%fd137, %fd75, %fd79;
	bra.uni 	$L__BB2_126;
$L__BB2_125:
	fma.rn.f64 	%fd48, %fd135, 0d7FF0000000000000, 0d7FF0000000000000;
	{
	.reg .b32 %temp; 
	mov.b64 	{%temp, %r993}, %fd135;
	}
	and.b32  	%r994, %r993, 2147483647;
	setp.eq.s32 	%p68, %r994, 0;
	selp.f64 	%fd137, 0dFFF0000000000000, %fd48, %p68;
$L__BB2_126:
	mul.f64 	%fd16, %fd137, 0dC000000000000000;
	{
	.reg .b32 %temp; 
	mov.b64 	{%temp, %r1003}, %fd7;
	}
	shl.b32 	%r1004, %r1003, 1;
	setp.gt.u32 	%p70, %r1004, -2038431744;
	mov.f64 	%fd80, 0d0000000000000000;
	mul.rn.f64 	%fd81, %fd7, %fd80;
	selp.f64 	%fd17, %fd81, %fd7, %p70;
	{
	.reg .b32 %temp; 
	mov.b64 	{%r1005, %temp}, %fd17;
	}
	{
	.reg .b32 %temp; 
	mov.b64 	{%temp, %r1006}, %fd17;
	}
	add.s32 	%r1007, %r1006, 1048576;
	mov.b64 	%fd82, {%r1005, %r1007};
	cvt.rni.f64.f64 	%fd83, %fd82;
	cvt.rzi.s64.f64 	%rd30, %fd83;
	cvt.u32.u64 	%r1008, %rd30;
	fma.rn.f64 	%fd84, %fd83, 0dBFE0000000000000, %fd17;
	mul.f64 	%fd85, %fd84, 0d3CA1A62633145C07;
	fma.rn.f64 	%fd86, %fd84, 0d400921FB54442D18, %fd85;
	mul.rn.f64 	%fd87, %fd86, %fd86;
	fma.rn.f64 	%fd88, %fd87, 0dBDA8FF8320FD8164, 0d3E21EEA7C1EF8528;
	fma.rn.f64 	%fd89, %fd88, %fd87, 0dBE927E4F8E06E6D9;
	fma.rn.f64 	%fd90, %fd89, %fd87, 0d3EFA01A019DDBCE9;
	fma.rn.f64 	%fd91, %fd90, %fd87, 0dBF56C16C16C15D47;
	fma.rn.f64 	%fd92, %fd91, %fd87, 0d3FA5555555555551;
	fma.rn.f64 	%fd93, %fd92, %fd87, 0dBFE0000000000000;
	fma.rn.f64 	%fd94, %fd93, %fd87, 0d3FF0000000000000;
	fma.rn.f64 	%fd95, %fd87, 0d3DE5DB65F9785EBA, 0dBE5AE5F12CB0D246;
	fma.rn.f64 	%fd96, %fd95, %fd87, 0d3EC71DE369ACE392;
	fma.rn.f64 	%fd97, %fd96, %fd87, 0dBF2A01A019DB62A1;
	fma.rn.f64 	%fd98, %fd97, %fd87, 0d3F81111111110818;
	fma.rn.f64 	%fd99, %fd98, %fd87, 0dBFC5555555555554;
	fma.rn.f64 	%fd100, %fd99, %fd87, 0d0000000000000000;
	fma.rn.f64 	%fd101, %fd100, %fd86, %fd86;
	and.b64  	%rd31, %rd30, 1;
	setp.eq.b64 	%p71, %rd31, 1;
	{
	.reg .b32 %temp; 
	mov.b64 	{%temp, %r1009}, %fd101;
	}
	{
	.reg .b32 %temp; 
	mov.b64 	{%r1010, %temp}, %fd101;
	}
	xor.b32  	%r1011, %r1009, -2147483648;
	mov.b64 	%fd102, {%r1010, %r1011};
	selp.f64 	%fd138, %fd94, %fd101, %p71;
	selp.f64 	%fd139, %fd102, %fd94, %p71;
	and.b32  	%r1012, %r1008, 2;
	setp.eq.s32 	%p72, %r1012, 0;
	@%p72 bra 	$L__BB2_128;
	{
	.reg .b32 %temp; 
	mov.b64 	{%temp, %r1013}, %fd138;
	}
	{
	.reg .b32 %temp; 
	mov.b64 	{%r1014, %temp}, %fd138;
	}
	xor.b32  	%r1015, %r1013, -2147483648;
	mov.b64 	%fd138, {%r1014, %r1015};
	{
	.reg .b32 %temp; 
	mov.b64 	{%temp, %r1016}, %fd139;
	}
	{
	.reg .b32 %temp; 
	mov.b64 	{%r1017, %temp}, %fd139;
	}
	xor.b32  	%r1018, %r1016, -2147483648;
	mov.b64 	%fd139, {%r1017, %r1018};
$L__BB2_128:
	sqrt.rn.f64 	%fd103, %fd16;
	mov.f64 	%fd104, 0d0000000000000000;
	add.rn.f64 	%fd105, %fd139, %fd104;
	cvt.rzi.f64.f64 	%fd106, %fd17;
	setp.eq.f64 	%p73, %fd17, %fd106;
	mul.rn.f64 	%fd107, %fd17, %fd104;
	selp.f64 	%fd108, %fd107, %fd138, %p73;
	mul.f64 	%fd141, %fd103, %fd108;
	mul.f64 	%fd140, %fd103, %fd105;
	mov.b32 	%r1334, 1;
	mov.u32 	%r1053, %r566;
	mov.u32 	%r1054, %r565;
	mov.u32 	%r1055, %r564;
	mov.u32 	%r1056, %r1052;
	mov.u32 	%r1052, %r1346;
$L__BB2_129:
	fma.rn.f64 	%fd28, %fd3, %fd141, %fd2;
	fma.rn.f64 	%fd109, %fd28, 0d3FF71547652B82FE, 0d4338000000000000;
	{
	.reg .b32 %temp; 
	mov.b64 	{%r586, %temp}, %fd109;
	}
	mov.f64 	%fd110, 0dC338000000000000;
	add.rn.f64 	%fd111, %fd109, %fd110;
	fma.rn.f64 	%fd112, %fd111, 0dBFE62E42FEFA39EF, %fd28;
	fma.rn.f64 	%fd113, %fd111, 0dBC7ABC9E3B39803F, %fd112;
	fma.rn.f64 	%fd114, %fd113, 0d3E5ADE1569CE2BDF, 0d3E928AF3FCA213EA;
	fma.rn.f64 	%fd115, %fd114, %fd113, 0d3EC71DEE62401315;
	fma.rn.f64 	%fd116, %fd115, %fd113, 0d3EFA01997C89EB71;
	fma.rn.f64 	%fd117, %fd116, %fd113, 0d3F2A01A014761F65;
	fma.rn.f64 	%fd118, %fd117, %fd113, 0d3F56C16C1852B7AF;
	fma.rn.f64 	%fd119, %fd118, %fd113, 0d3F81111111122322;
	fma.rn.f64 	%fd120, %fd119, %fd113, 0d3FA55555555502A1;
	fma.rn.f64 	%fd121, %fd120, %fd113, 0d3FC5555555555511;
	fma.rn.f64 	%fd122, %fd121, %fd113, 0d3FE000000000000B;
	fma.rn.f64 	%fd123, %fd122, %fd113, 0d3FF0000000000000;
	fma.rn.f64 	%fd124, %fd123, %fd113, 0d3FF0000000000000;
	{
	.reg .b32 %temp; 
	mov.b64 	{%r587, %temp}, %fd124;
	}
	{
	.reg .b32 %temp; 
	mov.b64 	{%temp, %r588}, %fd124;
	}
	shl.b32 	%r1020, %r586, 20;
	add.s32 	%r1021, %r1020, %r588;
	mov.b64 	%fd142, {%r587, %r1021};
	{
	.reg .b32 %temp; 
	mov.b64 	{%temp, %r1022}, %fd28;
	}
	mov.b32 	%f2, %r1022;
	abs.f32 	%f1, %f2;
	setp.lt.f32 	%p74, %f1, 0f4086232B;
	@%p74 bra 	$L__BB2_132;
	setp.lt.f64 	%p75, %fd28, 0d0000000000000000;
	add.f64 	%fd125, %fd28, 0d7FF0000000000000;
	selp.f64 	%fd142, 0d0000000000000000, %fd125, %p75;
	setp.geu.f32 	%p76, %f1, 0f40874800;
	@%p76 bra 	$L__BB2_132;
	shr.u32 	%r1023, %r586, 31;
	add.s32 	%r1024, %r586, %r1023;
	shr.s32 	%r1025, %r1024, 1;
	shl.b32 	%r1026, %r1025, 20;
	add.s32 	%r1027, %r588, %r1026;
	mov.b64 	%fd126, {%r587, %r1027};
	sub.s32 	%r1028, %r586, %r1025;
	shl.b32 	%r1029, %r1028, 20;
	add.s32 	%r1030, %r1029, 1072693248;
	mov.b32 	%r1031, 0;
	mov.b64 	%fd127, {%r1031, %r1030};
	mul.f64 	%fd142, %fd127, %fd126;
$L__BB2_132:
	ld.param.u64 	%rd35, [random_and_simulate_kernel_param_0];
	mul.f64 	%fd134, %fd134, %fd142;
	mul.wide.s32 	%rd32, %r1326, 8;
	cvta.to.global.u64 	%rd33, %rd35;
	add.s64 	%rd34, %rd33, %rd32;
	st.global.f64 	[%rd34], %fd134;
	add.s32 	%r1327, %r1327, 1;
	setp.ne.s32 	%p77, %r1327, 0;
	add.s32 	%r1326, %r1326, 1;
	@%p77 bra 	$L__BB2_118;
$L__BB2_133:
	ret;

}


// ===== COMPILED SASS (sm_100) =====

	.target	sm_100

	.elftype	@"ET_EXEC"


//--------------------- .note.nv.tkinfo           --------------------------
	.section	.note.nv.tkinfo,"",@"SHT_NOTE"
	.sectionflags	@"SHF_NOTE_NV_TKINFO"
	.tkinfo
        /*0018*/ 	.word	0x00000002
        /*0030*/ 	.string	""
        /*0030*/ 	.string	"ptxas"
        /*0030*/ 	.string	"Cuda compilation tools, release 13.0, V13.0.88"
        /*0030*/ 	.string	"Build cuda_13.0.r13.0/compiler.36424714_0"
        /*0030*/ 	.string	"-arch sm_100 -m 64 "



//--------------------- .note.nv.cuinfo           --------------------------
	.section	.note.nv.cuinfo,"",@"SHT_NOTE"
	.sectionflags	@"SHF_NOTE_NV_CUINFO"
        /*0018*/ 	.short	0x0002
        /*001a*/ 	.short	0x0064
        /*001c*/ 	.short	0x0082
	.zero		2


//--------------------- .nv.info                  --------------------------
	.section	.nv.info,"",@"SHT_CUDA_INFO"
	.align	4


	//----- nvinfo : EIATTR_REGCOUNT
	.align		4
        /*0000*/ 	.byte	0x04, 0x2f
        /*0002*/ 	.short	(.L_10 - .L_9)
	.align		4
.L_9:
        /*0004*/ 	.word	index@(generate_random_matrix_kernel)
        /*0008*/ 	.word	0x00000020


	//----- nvinfo : EIATTR_FRAME_SIZE
	.align		4
.L_10:
        /*000c*/ 	.byte	0x04, 0x11
        /*000e*/ 	.short	(.L_12 - .L_11)
	.align		4
.L_11:
        /*0010*/ 	.word	index@($__internal_4_$__cuda_sm20_dsqrt_rn_f64_mediumpath_v1)
        /*0014*/ 	.word	0x00000030


	//----- nvinfo : EIATTR_FRAME_SIZE
	.align		4
.L_12:
        /*0018*/ 	.byte	0x04, 0x11
        /*001a*/ 	.short	(.L_14 - .L_13)
	.align		4
.L_13:
        /*001c*/ 	.word	index@(generate_random_matrix_kernel)
        /*0020*/ 	.word	0x00000030


	//----- nvinfo : EIATTR_REGCOUNT
	.align		4
.L_14:
        /*0024*/ 	.byte	0x04, 0x2f
        /*0026*/ 	.short	(.L_16 - .L_15)
	.align		4
.L_15:
        /*0028*/ 	.word	index@(simulate_prices_kernel)
        /*002c*/ 	.word	0x0000001c


	//----- nvinfo : EIATTR_FRAME_SIZE
	.align		4
.L_16:
        /*0030*/ 	.byte	0x04, 0x11
        /*0032*/ 	.short	(.L_18 - .L_17)
	.align		4
.L_17:
        /*0034*/ 	.word	index@($__internal_3_$__cuda_sm20_dsqrt_rn_f64_mediumpath_v1)
        /*0038*/ 	.word	0x00000000


	//----- nvinfo : EIATTR_FRAME_SIZE
	.align		4
.L_18:
        /*003c*/ 	.byte	0x04, 0x11
        /*003e*/ 	.short	(.L_20 - .L_19)
	.align		4
.L_19:
        /*0040*/ 	.word	index@($__internal_2_$__cuda_sm20_div_rn_f64_full)
        /*0044*/ 	.word	0x00000000


	//----- nvinfo : EIATTR_FRAME_SIZE
	.align		4
.L_20:
        /*0048*/ 	.byte	0x04, 0x11
        /*004a*/ 	.short	(.L_22 - .L_21)
	.align		4
.L_21:
        /*004c*/ 	.word	index@(simulate_prices_kernel)
        /*0050*/ 	.word	0x00000000


	//----- nvinfo : EIATTR_REGCOUNT
	.align		4
.L_22:
        /*0054*/ 	.byte	0x04, 0x2f
        /*0056*/ 	.short	(.L_24 - .L_23)
	.align		4
.L_23:
        /*0058*/ 	.word	index@(random_and_simulate_kernel)
        /*005c*/ 	.word	0x00000028


	//----- nvinfo : EIATTR_FRAME_SIZE
	.align		4
.L_24:
        /*0060*/ 	.byte	0x04, 0x11
        /*0062*/ 	.short	(.L_26 - .L_25)
	.align		4
.L_25:
        /*0064*/ 	.word	index@($__internal_1_$__cuda_sm20_dsqrt_rn_f64_mediumpath_v1)
        /*0068*/ 	.word	0x00000030


	//----- nvinfo : EIATTR_FRAME_SIZE
	.align		4
.L_26:
        /*006c*/ 	.byte	0x04, 0x11
        /*006e*/ 	.short	(.L_28 - .L_27)
	.align		4
.L_27:
        /*0070*/ 	.word	index@($__internal_0_$__cuda_sm20_div_rn_f64_full)
        /*0074*/ 	.word	0x00000030


	//----- nvinfo : EIATTR_FRAME_SIZE
	.align		4
.L_28:
        /*0078*/ 	.byte	0x04, 0x11
        /*007a*/ 	.short	(.L_30 - .L_29)
	.align		4
.L_29:
        /*007c*/ 	.word	index@(random_and_simulate_kernel)
        /*0080*/ 	.word	0x00000030


	//----- nvinfo : EIATTR_MIN_STACK_SIZE
	.align		4
.L_30:
        /*0084*/ 	.byte	0x04, 0x12
        /*0086*/ 	.short	(.L_32 - .L_31)
	.align		4
.L_31:
        /*0088*/ 	.word	index@(random_and_simulate_kernel)
        /*008c*/ 	.word	0x00000030


	//----- nvinfo : EIATTR_MIN_STACK_SIZE
	.align		4
.L_32:
        /*0090*/ 	.byte	0x04, 0x12
        /*0092*/ 	.short	(.L_34 - .L_33)
	.align		4
.L_33:
        /*0094*/ 	.word	index@(simulate_prices_kernel)
        /*0098*/ 	.word	0x00000000


	//----- nvinfo : EIATTR_MIN_STACK_SIZE
	.align		4
.L_34:
        /*009c*/ 	.byte	0x04, 0x12
        /*009e*/ 	.short	(.L_36 - .L_35)
	.align		4
.L_35:
        /*00a0*/ 	.word	index@(generate_random_matrix_kernel)
        /*00a4*/ 	.word	0x00000030
.L_36:


//--------------------- .nv.compat                --------------------------
	.section	.nv.compat,"",@"SHT_CUDA_COMPAT_INFO"
	.align	4
        /*0000*/ 	.byte	0x02, 0x09, 0x00, 0x00, 0x02, 0x02, 0x01, 0x00, 0x02, 0x05, 0x05, 0x00, 0x03, 0x07, 0x01, 0x01
        /*0010*/ 	.byte	0x02, 0x03, 0x00, 0x00, 0x02, 0x06, 0x01, 0x00, 0x04, 0x0b, 0x08, 0x00, 0x01, 0x00, 0x00, 0x00
        /*0020*/ 	.byte	0x00, 0x00, 0x00, 0x00


//--------------------- .nv.info.random_and_simulate_kernel --------------------------
	.section	.nv.info.random_and_simulate_kernel,"",@"SHT_CUDA_INFO"
	.sectionflags	@""
	.align	4


	//----- nvinfo : EIATTR_CUDA_API_VERSION
	.align		4
        /*0000*/ 	.byte	0x04, 0x37
        /*0002*/ 	.short	(.L_38 - .L_37)
.L_37:
        /*0004*/ 	.word	0x00000082


	//----- nvinfo : EIATTR_KPARAM_INFO
	.align		4
.L_38:
        /*0008*/ 	.byte	0x04, 0x17
        /*000a*/ 	.short	(.L_40 - .L_39)
.L_39:
        /*000c*/ 	.word	0x00000000
        /*0010*/ 	.short	0x0008
        /*0012*/ 	.short	0x0038
        /*0014*/ 	.byte	0x00, 0xf0, 0x21, 0x00


	//----- nvinfo : EIATTR_KPARAM_INFO
	.align		4
.L_40:
        /*0018*/ 	.byte	0x04, 0x17
        /*001a*/ 	.short	(.L_42 - .L_41)
.L_41:
        /*001c*/ 	.word	0x00000000
        /*0020*/ 	.short	0x0007
        /*0022*/ 	.short	0x0030
        /*0024*/ 	.byte	0x00, 0xf0, 0x21, 0x00


	//----- nvinfo : EIATTR_KPARAM_INFO
	.align		4
.L_42:
        /*0028*/ 	.byte	0x04, 0x17
        /*002a*/ 	.short	(.L_44 - .L_43)
.L_43:
        /*002c*/ 	.word	0x00000000
        /*0030*/ 	.short	0x0006
        /*0032*/ 	.short	0x0028
        /*0034*/ 	.byte	0x00, 0xf0, 0x21, 0x00


	//----- nvinfo : EIATTR_KPARAM_INFO
	.align		4
.L_44:
        /*0038*/ 	.byte	0x04, 0x17
        /*003a*/ 	.short	(.L_46 - .L_45)
.L_45:
        /*003c*/ 	.word	0x00000000
        /*0040*/ 	.short	0x0005
        /*0042*/ 	.short	0x0020
        /*0044*/ 	.byte	0x00, 0xf0, 0x21, 0x00


	//----- nvinfo : EIATTR_KPARAM_INFO
	.align		4
.L_46:
        /*0048*/ 	.byte	0x04, 0x17
        /*004a*/ 	.short	(.L_48 - .L_47)
.L_47:
        /*004c*/ 	.word	0x00000000
        /*0050*/ 	.short	0x0004
        /*0052*/ 	.short	0x0018
        /*0054*/ 	.byte	0x00, 0xf0, 0x21, 0x00


	//----- nvinfo : EIATTR_KPARAM_INFO
	.align		4
.L_48:
        /*0058*/ 	.byte	0x04, 0x17
        /*005a*/ 	.short	(.L_50 - .L_49)
.L_49:
        /*005c*/ 	.word	0x00000000
        /*0060*/ 	.short	0x0003
        /*0062*/ 	.short	0x0010
        /*0064*/ 	.byte	0x00, 0xf0, 0x21, 0x00


	//----- nvinfo : EIATTR_KPARAM_INFO
	.align		4
.L_50:
        /*0068*/ 	.byte	0x04, 0x17
        /*006a*/ 	.short	(.L_52 - .L_51)
.L_51:
        /*006c*/ 	.word	0x00000000
        /*0070*/ 	.short	0x0002
        /*0072*/ 	.short	0x000c
        /*0074*/ 	.byte	0x00, 0xf0, 0x11, 0x00


	//----- nvinfo : EIATTR_KPARAM_INFO
	.align		4
.L_52:
        /*0078*/ 	.byte	0x04, 0x17
        /*007a*/ 	.short	(.L_54 - .L_53)
.L_53:
        /*007c*/ 	.word	0x00000000
        /*0080*/ 	.short	0x0001
        /*0082*/ 	.short	0x0008
        /*0084*/ 	.byte	0x00, 0xf0, 0x11, 0x00


	//----- nvinfo : EIATTR_KPARAM_INFO
	.align		4
.L_54:
        /*0088*/ 	.byte	0x04, 0x17
        /*008a*/ 	.short	(.L_56 - .L_55)
.L_55:
        /*008c*/ 	.word	0x00000000
        /*0090*/ 	.short	0x0000
        /*0092*/ 	.short	0x0000
        /*0094*/ 	.byte	0x00, 0xf5, 0x21, 0x00


	//----- nvinfo : EIATTR_SPARSE_MMA_MASK
	.align		4
.L_56:
        /*0098*/ 	.byte	0x03, 0x50
        /*009a*/ 	.short	0x0000


	//----- nvinfo : EIATTR_MAXREG_COUNT
	.align		4
        /*009c*/ 	.byte	0x03, 0x1b
        /*009e*/ 	.short	0x00ff


	//----- nvinfo : EIATTR_MERCURY_ISA_VERSION
	.align		4
        /*00a0*/ 	.byte	0x03, 0x5f
        /*00a2*/ 	.short	0x0101


	//----- nvinfo : EIATTR_VRC_CTA_INIT_COUNT
	.align		4
        /*00a4*/ 	.byte	0x02, 0x4a
	.zero		1
	.zero		1


	//----- nvinfo : EIATTR_EXIT_INSTR_OFFSETS
	.align		4
        /*00a8*/ 	.byte	0x04, 0x1c
        /*00aa*/ 	.short	(.L_58 - .L_57)


	//   ....[0]....
.L_57:
        /*00ac*/ 	.word	0x00000080


	//   ....[1]....
        /*00b0*/ 	.word	0x00002700


	//   ....[2]....
        /*00b4*/ 	.word	0x00003da0


	//----- nvinfo : EIATTR_CRS_STACK_SIZE
	.align		4
.L_58:
        /*00b8*/ 	.byte	0x04, 0x1e
        /*00ba*/ 	.short	(.L_60 - .L_59)
.L_59:
        /*00bc*/ 	.word	0x00000000


	//----- nvinfo : EIATTR_CBANK_PARAM_SIZE
	.align		4
.L_60:
        /*00c0*/ 	.byte	0x03, 0x19
        /*00c2*/ 	.short	0x0040


	//----- nvinfo : EIATTR_PARAM_CBANK
	.align		4
        /*00c4*/ 	.byte	0x04, 0x0a
        /*00c6*/ 	.short	(.L_62 - .L_61)
	.align		4
.L_61:
        /*00c8*/ 	.word	index@(.nv.constant0.random_and_simulate_kernel)
        /*00cc*/ 	.short	0x0380
        /*00ce*/ 	.short	0x0040


	//----- nvinfo : EIATTR_SW_WAR
	.align		4
.L_62:
        /*00d0*/ 	.byte	0x04, 0x36
        /*00d2*/ 	.short	(.L_64 - .L_63)
.L_63:
        /*00d4*/ 	.word	0x00000008
.L_64:


//--------------------- .nv.info.simulate_prices_kernel --------------------------
	.section	.nv.info.simulate_prices_kernel,"",@"SHT_CUDA_INFO"
	.sectionflags	@""
	.align	4


	//----- nvinfo : EIATTR_CUDA_API_VERSION
	.align		4
        /*0000*/ 	.byte	0x04, 0x37
        /*0002*/ 	.short	(.L_66 - .L_65)
.L_65:
        /*0004*/ 	.word	0x00000082


	//----- nvinfo : EIATTR_KPARAM_INFO
	.align		4
.L_66:
        /*0008*/ 	.byte	0x04, 0x17
        /*000a*/ 	.short	(.L_68 - .L_67)
.L_67:
        /*000c*/ 	.word	0x00000000
        /*0010*/ 	.short	0x0008
        /*0012*/ 	.short	0x0038
        /*0014*/ 	.byte	0x00, 0xf0, 0x21, 0x00


	//----- nvinfo : EIATTR_KPARAM_INFO
	.align		4
.L_68:
        /*0018*/ 	.byte	0x04, 0x17
        /*001a*/ 	.short	(.L_70 - .L_69)
.L_69:
        /*001c*/ 	.word	0x00000000
        /*0020*/ 	.short	0x0007
        /*0022*/ 	.short	0x0030
        /*0024*/ 	.byte	0x00, 0xf0, 0x21, 0x00


	//----- nvinfo : EIATTR_KPARAM_INFO
	.align		4
.L_70:
        /*0028*/ 	.byte	0x04, 0x17
        /*002a*/ 	.short	(.L_72 - .L_71)
.L_71:
        /*002c*/ 	.word	0x00000000
        /*0030*/ 	.short	0x0006
        /*0032*/ 	.short	0x0028
        /*0034*/ 	.byte	0x00, 0xf0, 0x21, 0x00


	//----- nvinfo : EIATTR_KPARAM_INFO
	.align		4
.L_72:
        /*0038*/ 	.byte	0x04, 0x17
        /*003a*/ 	.short	(.L_74 - .L_73)
.L_73:
        /*003c*/ 	.word	0x00000000
        /*0040*/ 	.short	0x0005
        /*0042*/ 	.short	0x0020
        /*0044*/ 	.byte	0x00, 0xf0, 0x21, 0x00


	//----- nvinfo : EIATTR_KPARAM_INFO
	.align		4
.L_74:
        /*0048*/ 	.byte	0x04, 0x17
        /*004a*/ 	.short	(.L_76 - .L_75)
.L_75:
        /*004c*/ 	.word	0x00000000
        /*0050*/ 	.short	0x0004
        /*0052*/ 	.short	0x0018
        /*0054*/ 	.byte	0x00, 0xf0, 0x21, 0x00


	//----- nvinfo : EIATTR_KPARAM_INFO
	.align		4
.L_76:
        /*0058*/ 	.byte	0x04, 0x17
        /*005a*/ 	.short	(.L_78 - .L_77)
.L_77:
        /*005c*/ 	.word	0x00000000
        /*0060*/ 	.short	0x0003
        /*0062*/ 	.short	0x0014
        /*0064*/ 	.byte	0x00, 0xf0, 0x11, 0x00


	//----- nvinfo : EIATTR_KPARAM_INFO
	.align		4
.L_78:
        /*0068*/ 	.byte	0x04, 0x17
        /*006a*/ 	.short	(.L_80 - .L_79)
.L_79:
        /*006c*/ 	.word	0x00000000
        /*0070*/ 	.short	0x0002
        /*0072*/ 	.short	0x0010
        /*0074*/ 	.byte	0x00, 0xf0, 0x11, 0x00


	//----- nvinfo : EIATTR_KPARAM_INFO
	.align		4
.L_80:
        /*0078*/ 	.byte	0x04, 0x17
        /*007a*/ 	.short	(.L_82 - .L_81)
.L_81:
        /*007c*/ 	.word	0x00000000
        /*0080*/ 	.short	0x0001
        /*0082*/ 	.short	0x0008
        /*0084*/ 	.byte	0x00, 0xf5, 0x21, 0x00


	//----- nvinfo : EIATTR_KPARAM_INFO
	.align		4
.L_82:
        /*0088*/ 	.byte	0x04, 0x17
        /*008a*/ 	.short	(.L_84 - .L_83)
.L_83:
        /*008c*/ 	.word	0x00000000
        /*0090*/ 	.short	0x0000
        /*0092*/ 	.short	0x0000
        /*0094*/ 	.byte	0x00, 0xf5, 0x21, 0x00


	//----- nvinfo : EIATTR_SPARSE_MMA_MASK
	.align		4
.L_84:
        /*0098*/ 	.byte	0x03, 0x50
        /*009a*/ 	.short	0x0000


	//----- nvinfo : EIATTR_MAXREG_COUNT
	.align		4
        /*009c*/ 	.byte	0x03, 0x1b
        /*009e*/ 	.short	0x00ff


	//----- nvinfo : EIATTR_MERCURY_ISA_VERSION
	.align		4
        /*00a0*/ 	.byte	0x03, 0x5f
        /*00a2*/ 	.short	0x0101


	//----- nvinfo : EIATTR_VRC_CTA_INIT_COUNT
	.align		4
        /*00a4*/ 	.byte	0x02, 0x4a
	.zero		1
	.zero		1


	//----- nvinfo : EIATTR_EXIT_INSTR_OFFSETS
	.align		4
        /*00a8*/ 	.byte	0x04, 0x1c
        /*00aa*/ 	.short	(.L_86 - .L_85)


	//   ....[0]....
.L_85:
        /*00ac*/ 	.word	0x00000070


	//   ....[1]....
        /*00b0*/ 	.word	0x000000a0


	//   ....[2]....
        /*00b4*/ 	.word	0x00000be0


	//   ....[3]....
        /*00b8*/ 	.word	0x00001040


	//----- nvinfo : EIATTR_CRS_STACK_SIZE
	.align		4
.L_86:
        /*00bc*/ 	.byte	0x04, 0x1e
        /*00be*/ 	.short	(.L_88 - .L_87)
.L_87:
        /*00c0*/ 	.word	0x00000000


	//----- nvinfo : EIATTR_CBANK_PARAM_SIZE
	.align		4
.L_88:
        /*00c4*/ 	.byte	0x03, 0x19
        /*00c6*/ 	.short	0x0040


	//----- nvinfo : EIATTR_PARAM_CBANK
	.align		4
        /*00c8*/ 	.byte	0x04, 0x0a
        /*00ca*/ 	.short	(.L_90 - .L_89)
	.align		4
.L_89:
        /*00cc*/ 	.word	index@(.nv.constant0.simulate_prices_kernel)
        /*00d0*/ 	.short	0x0380
        /*00d2*/ 	.short	0x0040


	//----- nvinfo : EIATTR_SW_WAR
	.align		4
.L_90:
        /*00d4*/ 	.byte	0x04, 0x36
        /*00d6*/ 	.short	(.L_92 - .L_91)
.L_91:
        /*00d8*/ 	.word	0x00000008
.L_92:


//--------------------- .nv.info.generate_random_matrix_kernel --------------------------
	.section	.nv.info.generate_random_matrix_kernel,"",@"SHT_CUDA_INFO"
	.sectionflags	@""
	.align	4


	//----- nvinfo : EIATTR_CUDA_API_VERSION
	.align		4
        /*0000*/ 	.byte	0x04, 0x37
        /*0002*/ 	.short	(.L_94 - .L_93)
.L_93:
        /*0004*/ 	.word	0x00000082


	//----- nvinfo : EIATTR_KPARAM_INFO
	.align		4
.L_94:
        /*0008*/ 	.byte	0x04, 0x17
        /*000a*/ 	.short	(.L_96 - .L_95)
.L_95:
        /*000c*/ 	.word	0x00000000
        /*0010*/ 	.short	0x0003
        /*0012*/ 	.short	0x0010
        /*0014*/ 	.byte	0x00, 0xf0, 0x21, 0x00


	//----- nvinfo : EIATTR_KPARAM_INFO
	.align		4
.L_96:
        /*0018*/ 	.byte	0x04, 0x17
        /*001a*/ 	.short	(.L_98 - .L_97)
.L_97:
        /*001c*/ 	.word	0x00000000
        /*0020*/ 	.short	0x0002
        /*0022*/ 	.short	0x000c
        /*0024*/ 	.byte	0x00, 0xf0, 0x11, 0x00


	//----- nvinfo : EIATTR_KPARAM_INFO
	.align		4
.L_98:
        /*0028*/ 	.byte	0x04, 0x17
        /*002a*/ 	.short	(.L_100 - .L_99)
.L_99:
        /*002c*/ 	.word	0x00000000
        /*0030*/ 	.short	0x0001
        /*0032*/ 	.short	0x0008
        /*0034*/ 	.byte	0x00, 0xf0, 0x11, 0x00


	//----- nvinfo : EIATTR_KPARAM_INFO
	.align		4
.L_100:
        /*0038*/ 	.byte	0x04, 0x17
        /*003a*/ 	.short	(.L_102 - .L_101)
.L_101:
        /*003c*/ 	.word	0x00000000
        /*0040*/ 	.short	0x0000
        /*0042*/ 	.short	0x0000
        /*0044*/ 	.byte	0x00, 0xf5, 0x21, 0x00


	//----- nvinfo : EIATTR_SPARSE_MMA_MASK
	.align		4
.L_102:
        /*0048*/ 	.byte	0x03, 0x50
        /*004a*/ 	.short	0x0000


	//----- nvinfo : EIATTR_MAXREG_COUNT
	.align		4
        /*004c*/ 	.byte	0x03, 0x1b
        /*004e*/ 	.short	0x00ff


	//----- nvinfo : EIATTR_MERCURY_ISA_VERSION
	.align		4
        /*0050*/ 	.byte	0x03, 0x5f
        /*0052*/ 	.short	0x0101


	//----- nvinfo : EIATTR_VRC_CTA_INIT_COUNT
	.align		4
        /*0054*/ 	.byte	0x02, 0x4a
	.zero		1
	.zero		1


	//----- nvinfo : EIATTR_EXIT_INSTR_OFFSETS
	.align		4
        /*0058*/ 	.byte	0x04, 0x1c
        /*005a*/ 	.short	(.L_104 - .L_103)


	//   ....[0]....
.L_103:
        /*005c*/ 	.word	0x00000080


	//   ....[1]....
        /*0060*/ 	.word	0x00002700


	//   ....[2]....
        /*0064*/ 	.word	0x00003640


	//----- nvinfo : EIATTR_CRS_STACK_SIZE
	.align		4
.L_104:
        /*0068*/ 	.byte	0x04, 0x1e
        /*006a*/ 	.short	(.L_106 - .L_105)
.L_105:
        /*006c*/ 	.word	0x00000000


	//----- nvinfo : EIATTR_CBANK_PARAM_SIZE
	.align		4
.L_106:
        /*0070*/ 	.byte	0x03, 0x19
        /*0072*/ 	.short	0x0018


	//----- nvinfo : EIATTR_PARAM_CBANK
	.align		4
        /*0074*/ 	.byte	0x04, 0x0a
        /*0076*/ 	.short	(.L_108 - .L_107)
	.align		4
.L_107:
        /*0078*/ 	.word	index@(.nv.constant0.generate_random_matrix_kernel)
        /*007c*/ 	.short	0x0380
        /*007e*/ 	.short	0x0018


	//----- nvinfo : EIATTR_SW_WAR
	.align		4
.L_108:
        /*0080*/ 	.byte	0x04, 0x36
        /*0082*/ 	.short	(.L_110 - .L_109)
.L_109:
        /*0084*/ 	.word	0x00000008
.L_110:


//--------------------- .nv.callgraph             --------------------------
	.section	.nv.callgraph,"",@"SHT_CUDA_CALLGRAPH"
	.align	4
	.sectionentsize	8
	.align		4
        /*0000*/ 	.word	0x00000000
	.align		4
        /*0004*/ 	.word	0xffffffff
	.align		4
        /*0008*/ 	.word	0x00000000
	.align		4
        /*000c*/ 	.word	0xfffffffe
	.align		4
        /*0010*/ 	.word	0x00000000
	.align		4
        /*0014*/ 	.word	0xfffffffd
	.align		4
        /*0018*/ 	.word	0x00000000
	.align		4
        /*001c*/ 	.word	0xfffffffc


//--------------------- .nv.constant4             --------------------------
	.section	.nv.constant4,"a",@progbits
	.align	8
	.align		8
.nv.constant4:
        /*0000*/ 	.dword	precalc_xorwow_matrix
	.align		8
        /*0008*/ 	.dword	precalc_xorwow_offset_matrix
	.align		8
        /*0010*/ 	.dword	mrg32k3aM1
	.align		8
        /*0018*/ 	.dword	mrg32k3aM2
	.align		8
        /*0020*/ 	.dword	mrg32k3aM1SubSeq
	.align		8
        /*0028*/ 	.dword	mrg32k3aM2SubSeq
	.align		8
        /*0030*/ 	.dword	mrg32k3aM1Seq
	.align		8
        /*0038*/ 	.dword	mrg32k3aM2Seq


//--------------------- .nv.constant3             --------------------------
	.section	.nv.constant3,"a",@progbits
	.align	8
.nv.constant3:
	.type		__cr_lgamma_table,@object
	.size		__cr_lgamma_table,(.L_8 - __cr_lgamma_table)
__cr_lgamma_table:
        /*0000*/ 	.byte	0x00, 0x00, 0x00, 0x00, 0x00, 0x00, 0x00, 0x00, 0x00, 0x00, 0x00, 0x00, 0x00, 0x00, 0x00, 0x00
        /*0010*/ 	.byte	0xef, 0x39, 0xfa, 0xfe, 0x42, 0x2e, 0xe6, 0x3f, 0x02, 0x20, 0x2a, 0xfa, 0x0b, 0xab, 0xfc, 0x3f
        /*0020*/ 	.byte	0xf9, 0x2c, 0x92, 0x7c, 0xa7, 0x6c, 0x09, 0x40, 0xc9, 0x79, 0x44, 0x3c, 0x64, 0x26, 0x13, 0x40
        /*0030*/ 	.byte	0xca, 0x01, 0xcf, 0x3a, 0x27, 0x51, 0x1a, 0x40, 0x30, 0xcc, 0x2d, 0xf3, 0xe1, 0x0c, 0x21, 0x40
        /*0040*/ 	.byte	0x0d, 0xb7, 0xfc, 0x82, 0x8e, 0x35, 0x25, 0x40
.L_8:


//--------------------- .text.random_and_simulate_kernel --------------------------
	.section	.text.random_and_simulate_kernel,"ax",@progbits
	.align	128
        .global         random_and_simulate_kernel
        .type           random_and_simulate_kernel,@function
        .size           random_and_simulate_kernel,(.L_x_75 - random_and_simulate_kernel)
        .other          random_and_simulate_kernel,@"STO_CUDA_ENTRY STV_DEFAULT"
random_and_simulate_kernel:
.text.random_and_simulate_kernel:
[----:B------:R-:W0:Y:S01]  /*0000*/  LDC R1, c[0x0][0x37c] ;  /* 0x0000df00ff017b82 */ /* 0x000e220000000800 */
[----:B------:R-:W1:Y:S07]  /*0010*/  S2R R0, SR_TID.X ;  /* 0x0000000000007919 */ /* 0x000e6e0000002100 */
[----:B------:R-:W1:Y:S01]  /*0020*/  S2UR UR4, SR_CTAID.X ;  /* 0x00000000000479c3 */ /* 0x000e620000002500 */
[----:B------:R-:W2:Y:S01]  /*0030*/  LDCU UR5, c[0x0][0x388] ;  /* 0x00007100ff0577ac */ /* 0x000ea20008000800 */
[----:B0-----:R-:W-:-:S06]  /*0040*/  VIADD R1, R1, 0xffffffd0 ;  /* 0xffffffd001017836 */ /* 0x001fcc0000000000 */
[----:B------:R-:W1:Y:S02]  /*0050*/  LDC R9, c[0x0][0x360] ;  /* 0x0000d800ff097b82 */ /* 0x000e640000000800 */
[----:B-1----:R-:W-:-:S05]  /*0060*/  IMAD R9, R9, UR4, R0 ;  /* 0x0000000409097c24 */ /* 0x002fca000f8e0200 */
[----:B--2---:R-:W-:-:S13]  /*0070*/  ISETP.GE.AND P0, PT, R9, UR5, PT ;  /* 0x0000000509007c0c */ /* 0x004fda000bf06270 */
[----:B------:R-:W-:Y:S05]  /*0080*/  @P0 EXIT ;  /* 0x000000000000094d */ /* 0x000fea0003800000 */
[----:B------:R-:W0:Y:S01]  /*0090*/  LDC.64 R2, c[0x0][0x390] ;  /* 0x0000e400ff027b82 */ /* 0x000e220000000a00 */
[----:B------:R-:W-:Y:S01]  /*00a0*/  ISETP.NE.AND P0, PT, R9, RZ, PT ;  /* 0x000000ff0900720c */ /* 0x000fe20003f05270 */
[----:B------:R-:W1:Y:S01]  /*00b0*/  LDCU.64 UR6, c[0x0][0x358] ;  /* 0x00006b00ff0677ac */ /* 0x000e620008000a00 */
[----:B------:R-:W-:Y:S01]  /*00c0*/  BSSY.RECONVERGENT B0, `(.L_x_0) ;  /* 0x0000261000007945 */ /* 0x000fe20003800200 */
[----:B0-----:R-:W-:Y:S02]  /*00d0*/  LOP3.LUT R0, R2, 0xaad26b49, RZ, 0x3c, !PT ;  /* 0xaad26b4902007812 */ /* 0x001fe400078e3cff */
[----:B------:R-:W-:-:S03]  /*00e0*/  LOP3.LUT R2, R3, 0xf7dcefdd, RZ, 0x3c, !PT ;  /* 0xf7dcefdd03027812 */ /* 0x000fc600078e3cff */
[----:B------:R-:W-:Y:S02]  /*00f0*/  IMAD R0, R0, 0x4182bed5, RZ ;  /* 0x4182bed500007824 */ /* 0x000fe400078e02ff */
[----:B------:R-:W-:Y:S02]  /*0100*/  IMAD R3, R2, -0x658354e5, RZ ;  /* 0x9a7cab1b02037824 */ /* 0x000fe400078e02ff */
[C---:B------:R-:W-:Y:S01]  /*0110*/  VIADD R5, R0.reuse, 0x75bcd15 ;  /* 0x075bcd1500057836 */ /* 0x040fe20000000000 */
[C---:B------:R-:W-:Y:S01]  /*0120*/  LOP3.LUT R6, R0.reuse, 0x159a55e5, RZ, 0x3c, !PT ;  /* 0x159a55e500067812 */ /* 0x040fe200078e3cff */
[C---:B------:R-:W-:Y:S01]  /*0130*/  VIADD R7, R3.reuse, 0x1f123bb5 ;  /* 0x1f123bb503077836 */ /* 0x040fe20000000000 */
[C---:B------:R-:W-:Y:S02]  /*0140*/  IADD3 R4, PT, PT, R0.reuse, 0x64f0c9, R3 ;  /* 0x0064f0c900047810 */ /* 0x040fe40007ffe003 */
[----:B------:R-:W-:Y:S01]  /*0150*/  LOP3.LUT R2, R3, 0x5491333, RZ, 0x3c, !PT ;  /* 0x0549133303027812 */ /* 0x000fe200078e3cff */
[----:B------:R-:W-:Y:S01]  /*0160*/  VIADD R3, R0, 0x583f19 ;  /* 0x00583f1900037836 */ /* 0x000fe20000000000 */
[----:B------:R0:W-:Y:S04]  /*0170*/  STL.64 [R1+0x8], R6 ;  /* 0x0000080601007387 */ /* 0x0001e80000100a00 */
[----:B------:R0:W-:Y:S04]  /*0180*/  STL.64 [R1], R4 ;  /* 0x0000000401007387 */ /* 0x0001e80000100a00 */
[----:B------:R0:W-:Y:S01]  /*0190*/  STL.64 [R1+0x10], R2 ;  /* 0x0000100201007387 */ /* 0x0001e20000100a00 */
[----:B-1----:R-:W-:Y:S05]  /*01a0*/  @!P0 BRA `(.L_x_1) ;  /* 0x0000002400488947 */ /* 0x002fea0003800000 */
[--C-:B------:R-:W-:Y:S01]  /*01b0*/  SHF.R.S32.HI R13, RZ, 0x1f, R9.reuse ;  /* 0x0000001fff0d7819 */ /* 0x100fe20000011409 */
[----:B------:R-:W-:Y:S02]  /*01c0*/  IMAD.MOV.U32 R12, RZ, RZ, R9 ;  /* 0x000000ffff0c7224 */ /* 0x000fe400078e0009 */
[----:B------:R-:W-:-:S07]  /*01d0*/  IMAD.MOV.U32 R8, RZ, RZ, RZ ;  /* 0x000000ffff087224 */ /* 0x000fce00078e00ff */
.L_x_10:
[----:B------:R-:W-:Y:S01]  /*01e0*/  LOP3.LUT R0, R12, 0x3, RZ, 0xc0, !PT ;  /* 0x000000030c007812 */ /* 0x000fe200078ec0ff */
[----:B------:R-:W-:Y:S03]  /*01f0*/  BSSY.RECONVERGENT B1, `(.L_x_2) ;  /* 0x0000247000017945 */ /* 0x000fe60003800200 */
[----:B------:R-:W-:-:S04]  /*0200*/  ISETP.NE.U32.AND P0, PT, R0, RZ, PT ;  /* 0x000000ff0000720c */ /* 0x000fc80003f05070 */
[----:B------:R-:W-:-:S13]  /*0210*/  ISETP.NE.AND.EX P0, PT, RZ, RZ, PT, P0 ;  /* 0x000000ffff00720c */ /* 0x000fda0003f05300 */
[----:B-1----:R-:W-:Y:S05]  /*0220*/  @!P0 BRA `(.L_x_3) ;  /* 0x00000024000c8947 */ /* 0x002fea0003800000 */
[----:B------:R-:W1:Y:S01]  /*0230*/  LDC.64 R10, c[0x4][RZ] ;  /* 0x01000000ff0a7b82 */ /* 0x000e620000000a00 */
[----:B------:R-:W-:Y:S01]  /*0240*/  IMAD.MOV.U32 R0, RZ, RZ, RZ ;  /* 0x000000ffff007224 */ /* 0x000fe200078e00ff */
[----:B0-----:R-:W-:Y:S02]  /*0250*/  CS2R R2, SRZ ;  /* 0x0000000000027805 */ /* 0x001fe4000001ff00 */
[----:B------:R-:W-:Y:S01]  /*0260*/  CS2R R6, SRZ ;  /* 0x0000000000067805 */ /* 0x000fe2000001ff00 */
[----:B------:R-:W-:Y:S02]  /*0270*/  IMAD.MOV.U32 R5, RZ, RZ, RZ ;  /* 0x000000ffff057224 */ /* 0x000fe400078e00ff */
[----:B-1----:R-:W-:-:S07]  /*0280*/  IMAD.WIDE.U32 R10, R8, 0xc80, R10 ;  /* 0x00000c80080a7825 */ /* 0x002fce00078e000a */
.L_x_5:
[----:B------:R-:W-:-:S06]  /*0290*/  IMAD R16, R0, 0x4, R1 ;  /* 0x0000000400107824 */ /* 0x000fcc00078e0201 */
[----:B------:R-:W5:Y:S01]  /*02a0*/  LDL R16, [R16+0x4] ;  /* 0x0000040010107983 */ /* 0x000f620000100800 */
[----:B------:R-:W-:-:S05]  /*02b0*/  UMOV UR4, URZ ;  /* 0x000000ff00047c82 */ /* 0x000fca0008000000 */
.L_x_4:
[----:B-----5:R-:W-:Y:S01]  /*02c0*/  SHF.R.U32.HI R27, RZ, UR4, R16 ;  /* 0x00000004ff1b7c19 */ /* 0x020fe20008011610 */
[----:B------:R-:W-:-:S03]  /*02d0*/  IMAD.SHL.U32 R14, R0, 0x20, RZ ;  /* 0x00000020000e7824 */ /* 0x000fc600078e00ff */
[----:B------:R-:W-:Y:S01]  /*02e0*/  LOP3.LUT R15, R27, 0x1, RZ, 0xc0, !PT ;  /* 0x000000011b0f7812 */ /* 0x000fe200078ec0ff */
[----:B------:R-:W-:-:S03]  /*02f0*/  VIADD R14, R14, UR4 ;  /* 0x000000040e0e7c36 */ /* 0x000fc60008000000 */
[----:B------:R-:W-:Y:S01]  /*0300*/  ISETP.NE.U32.AND P0, PT, R15, 0x1, PT ;  /* 0x000000010f00780c */ /* 0x000fe20003f05070 */
[----:B------:R-:W-:-:S03]  /*0310*/  IMAD R15, R14, 0x5, RZ ;  /* 0x000000050e0f7824 */ /* 0x000fc600078e02ff */
[----:B------:R-:W-:Y:S01]  /*0320*/  R2P PR, R27, 0x7e ;  /* 0x0000007e1b007804 */ /* 0x000fe20000000000 */
[----:B------:R-:W-:-:S08]  /*0330*/  IMAD.WIDE.U32 R14, R15, 0x4, R10 ;  /* 0x000000040f0e7825 */ /* 0x000fd000078e000a */
[----:B------:R-:W2:Y:S04]  /*0340*/  @!P0 LDG.E R20, desc[UR6][R14.64+0x10] ;  /* 0x000010060e148981 */ /* 0x000ea8000c1e1900 */
[----:B------:R-:W3:Y:S04]  /*0350*/  @P1 LDG.E R22, desc[UR6][R14.64+0x24] ;  /* 0x000024060e161981 */ /* 0x000ee8000c1e1900 */
[----:B------:R-:W4:Y:S04]  /*0360*/  @!P0 LDG.E R18, desc[UR6][R14.64] ;  /* 0x000000060e128981 */ /* 0x000f28000c1e1900 */
[----:B------:R-:W4:Y:S04]  /*0370*/  @!P0 LDG.E R17, desc[UR6][R14.64+0x4] ;  /* 0x000004060e118981 */ /* 0x000f28000c1e1900 */
[----:B------:R-:W4:Y:S04]  /*0380*/  @P2 LDG.E R24, desc[UR6][R14.64+0x38] ;  /* 0x000038060e182981 */ /* 0x000f28000c1e1900 */
        /* <DEDUP_REMOVED lines=10> */
[----:B------:R-:W4:Y:S01]  /*0430*/  @P6 LDG.E R34, desc[UR6][R14.64+0x88] ;  /* 0x000088060e226981 */ /* 0x000f22000c1e1900 */
[----:B--2---:R-:W-:-:S03]  /*0440*/  @!P0 LOP3.LUT R3, R3, R20, RZ, 0x3c, !PT ;  /* 0x0000001403038212 */ /* 0x004fc600078e3cff */
[----:B------:R-:W2:Y:S01]  /*0450*/  @P1 LDG.E R20, desc[UR6][R14.64+0x14] ;  /* 0x000014060e141981 */ /* 0x000ea2000c1e1900 */
[----:B---3--:R-:W-:-:S03]  /*0460*/  @P1 LOP3.LUT R3, R3, R22, RZ, 0x3c, !PT ;  /* 0x0000001603031212 */ /* 0x008fc600078e3cff */
[----:B------:R-:W3:Y:S01]  /*0470*/  @P1 LDG.E R22, desc[UR6][R14.64+0x1c] ;  /* 0x00001c060e161981 */ /* 0x000ee2000c1e1900 */
[----:B----4-:R-:W-:-:S03]  /*0480*/  @!P0 LOP3.LUT R5, R5, R18, RZ, 0x3c, !PT ;  /* 0x0000001205058212 */ /* 0x010fc600078e3cff */
[----:B------:R-:W4:Y:S01]  /*0490*/  @!P0 LDG.E R18, desc[UR6][R14.64+0x8] ;  /* 0x000008060e128981 */ /* 0x000f22000c1e1900 */
[----:B------:R-:W-:-:S03]  /*04a0*/  @!P0 LOP3.LUT R6, R6, R17, RZ, 0x3c, !PT ;  /* 0x0000001106068212 */ /* 0x000fc600078e3cff */
[----:B------:R-:W3:Y:S01]  /*04b0*/  @!P0 LDG.E R17, desc[UR6][R14.64+0xc] ;  /* 0x00000c060e118981 */ /* 0x000ee2000c1e1900 */
[----:B------:R-:W-:-:S03]  /*04c0*/  @P2 LOP3.LUT R3, R3, R24, RZ, 0x3c, !PT ;  /* 0x0000001803032212 */ /* 0x000fc600078e3cff */
[----:B------:R-:W3:Y:S01]  /*04d0*/  @P2 LDG.E R24, desc[UR6][R14.64+0x28] ;  /* 0x000028060e182981 */ /* 0x000ee2000c1e1900 */
        /* <DEDUP_REMOVED lines=12> */
[----:B--2---:R-:W-:-:S03]  /*05a0*/  @P1 LOP3.LUT R5, R5, R20, RZ, 0x3c, !PT ;  /* 0x0000001405051212 */ /* 0x004fc600078e3cff */
[----:B------:R-:W2:Y:S01]  /*05b0*/  @P5 LDG.E R20, desc[UR6][R14.64+0x64] ;  /* 0x000064060e145981 */ /* 0x000ea2000c1e1900 */
[----:B----4-:R-:W-:-:S03]  /*05c0*/  @!P0 LOP3.LUT R7, R7, R18, RZ, 0x3c, !PT ;  /* 0x0000001207078212 */ /* 0x010fc600078e3cff */
[----:B------:R-:W4:Y:S01]  /*05d0*/  @P4 LDG.E R18, desc[UR6][R14.64+0x58] ;  /* 0x000058060e124981 */ /* 0x000f22000c1e1900 */
[----:B---3--:R-:W-:Y:S02]  /*05e0*/  @!P0 LOP3.LUT R2, R2, R17, RZ, 0x3c, !PT ;  /* 0x0000001102028212 */ /* 0x008fe400078e3cff */
[----:B------:R-:W-:Y:S01]  /*05f0*/  LOP3.LUT P0, RZ, R27, 0x80, RZ, 0xc0, !PT ;  /* 0x000000801bff7812 */ /* 0x000fe2000780c0ff */
[----:B------:R-:W3:Y:S01]  /*0600*/  @P4 LDG.E R17, desc[UR6][R14.64+0x54] ;  /* 0x000054060e114981 */ /* 0x000ee2000c1e1900 */
[----:B------:R-:W-:Y:S02]  /*0610*/  @P1 LOP3.LUT R7, R7, R22, RZ, 0x3c, !PT ;  /* 0x0000001607071212 */ /* 0x000fe400078e3cff */
[----:B------:R-:W-:Y:S01]  /*0620*/  @P1 LOP3.LUT R2, R2, R21, RZ, 0x3c, !PT ;  /* 0x0000001502021212 */ /* 0x000fe200078e3cff */
[----:B------:R-:W3:Y:S01]  /*0630*/  @P5 LDG.E R22, desc[UR6][R14.64+0x6c] ;  /* 0x00006c060e165981 */ /* 0x000ee2000c1e1900 */
[----:B------:R-:W-:-:S03]  /*0640*/  @P2 LOP3.LUT R5, R5, R24, RZ, 0x3c, !PT ;  /* 0x0000001805052212 */ /* 0x000fc600078e3cff */
[----:B------:R-:W3:Y:S01]  /*0650*/  @P5 LDG.E R21, desc[UR6][R14.64+0x68] ;  /* 0x000068060e155981 */ /* 0x000ee2000c1e1900 */
[----:B------:R-:W-:Y:S02]  /*0660*/  @P2 LOP3.LUT R7, R7, R26, RZ, 0x3c, !PT ;  /* 0x0000001a07072212 */ /* 0x000fe400078e3cff */
[----:B------:R-:W-:Y:S01]  /*0670*/  @P2 LOP3.LUT R2, R2, R25, RZ, 0x3c, !PT ;  /* 0x0000001902022212 */ /* 0x000fe200078e3cff */
[----:B------:R-:W3:Y:S01]  /*0680*/  @P6 LDG.E R24, desc[UR6][R14.64+0x78] ;  /* 0x000078060e186981 */ /* 0x000ee2000c1e1900 */
[----:B------:R-:W-:-:S03]  /*0690*/  @P3 LOP3.LUT R5, R5, R28, RZ, 0x3c, !PT ;  /* 0x0000001c05053212 */ /* 0x000fc600078e3cff */
[----:B------:R-:W3:Y:S01]  /*06a0*/  @P6 LDG.E R25, desc[UR6][R14.64+0x7c] ;  /* 0x00007c060e196981 */ /* 0x000ee2000c1e1900 */
[----:B------:R-:W-:-:S03]  /*06b0*/  @P3 LOP3.LUT R7, R7, R30, RZ, 0x3c, !PT ;  /* 0x0000001e07073212 */ /* 0x000fc600078e3cff */
[----:B------:R-:W3:Y:S01]  /*06c0*/  @P6 LDG.E R26, desc[UR6][R14.64+0x80] ;  /* 0x000080060e1a6981 */ /* 0x000ee2000c1e1900 */
[----:B------:R-:W-:Y:S02]  /*06d0*/  @P3 LOP3.LUT R2, R2, R31, RZ, 0x3c, !PT ;  /* 0x0000001f02023212 */ /* 0x000fe400078e3cff */
[----:B------:R-:W-:Y:S01]  /*06e0*/  @P4 LOP3.LUT R5, R5, R32, RZ, 0x3c, !PT ;  /* 0x0000002005054212 */ /* 0x000fe200078e3cff */
[----:B------:R-:W3:Y:S04]  /*06f0*/  @P0 LDG.E R28, desc[UR6][R14.64+0x8c] ;  /* 0x00008c060e1c0981 */ /* 0x000ee8000c1e1900 */
[----:B------:R-:W3:Y:S04]  /*0700*/  @P0 LDG.E R31, desc[UR6][R14.64+0x90] ;  /* 0x000090060e1f0981 */ /* 0x000ee8000c1e1900 */
[----:B------:R-:W3:Y:S04]  /*0710*/  @P0 LDG.E R30, desc[UR6][R14.64+0x94] ;  /* 0x000094060e1e0981 */ /* 0x000ee8000c1e1900 */
[----:B------:R-:W3:Y:S04]  /*0720*/  @P0 LDG.E R33, desc[UR6][R14.64+0x98] ;  /* 0x000098060e210981 */ /* 0x000ee8000c1e1900 */
[----:B------:R-:W3:Y:S01]  /*0730*/  @P0 LDG.E R32, desc[UR6][R14.64+0x9c] ;  /* 0x00009c060e200981 */ /* 0x000ee2000c1e1900 */
[----:B------:R-:W-:-:S04]  /*0740*/  @P4 LOP3.LUT R2, R2, R19, RZ, 0x3c, !PT ;  /* 0x0000001302024212 */ /* 0x000fc800078e3cff */
[----:B------:R-:W-:Y:S02]  /*0750*/  @P5 LOP3.LUT R2, R2, R23, RZ, 0x3c, !PT ;  /* 0x0000001702025212 */ /* 0x000fe400078e3cff */
[----:B------:R-:W-:Y:S02]  /*0760*/  @P6 LOP3.LUT R3, R3, R34, RZ, 0x3c, !PT ;  /* 0x0000002203036212 */ /* 0x000fe400078e3cff */
[----:B------:R-:W-:Y:S02]  /*0770*/  @P6 LOP3.LUT R2, R2, R29, RZ, 0x3c, !PT ;  /* 0x0000001d02026212 */ /* 0x000fe400078e3cff */
[----:B--2---:R-:W-:Y:S02]  /*0780*/  @P5 LOP3.LUT R5, R5, R20, RZ, 0x3c, !PT ;  /* 0x0000001405055212 */ /* 0x004fe400078e3cff */
[----:B----4-:R-:W-:Y:S02]  /*0790*/  @P4 LOP3.LUT R7, R7, R18, RZ, 0x3c, !PT ;  /* 0x0000001207074212 */ /* 0x010fe400078e3cff */
[----:B---3--:R-:W-:-:S02]  /*07a0*/  @P4 LOP3.LUT R6, R6, R17, RZ, 0x3c, !PT ;  /* 0x0000001106064212 */ /* 0x008fc400078e3cff */
[----:B------:R-:W-:Y:S02]  /*07b0*/  @P5 LOP3.LUT R7, R7, R22, RZ, 0x3c, !PT ;  /* 0x0000001607075212 */ /* 0x000fe400078e3cff */
[----:B------:R-:W-:Y:S02]  /*07c0*/  @P5 LOP3.LUT R6, R6, R21, RZ, 0x3c, !PT ;  /* 0x0000001506065212 */ /* 0x000fe400078e3cff */
[----:B------:R-:W-:Y:S02]  /*07d0*/  @P6 LOP3.LUT R5, R5, R24, RZ, 0x3c, !PT ;  /* 0x0000001805056212 */ /* 0x000fe400078e3cff */
[----:B------:R-:W-:Y:S02]  /*07e0*/  @P6 LOP3.LUT R6, R6, R25, RZ, 0x3c, !PT ;  /* 0x0000001906066212 */ /* 0x000fe400078e3cff */
[----:B------:R-:W-:Y:S02]  /*07f0*/  @P6 LOP3.LUT R7, R7, R26, RZ, 0x3c, !PT ;  /* 0x0000001a07076212 */ /* 0x000fe400078e3cff */
[----:B------:R-:W-:-:S02]  /*0800*/  @P0 LOP3.LUT R5, R5, R28, RZ, 0x3c, !PT ;  /* 0x0000001c05050212 */ /* 0x000fc400078e3cff */
[----:B------:R-:W-:Y:S02]  /*0810*/  @P0 LOP3.LUT R6, R6, R31, RZ, 0x3c, !PT ;  /* 0x0000001f06060212 */ /* 0x000fe400078e3cff */
[----:B------:R-:W-:Y:S02]  /*0820*/  @P0 LOP3.LUT R7, R7, R30, RZ, 0x3c, !PT ;  /* 0x0000001e07070212 */ /* 0x000fe400078e3cff */
[----:B------:R-:W-:Y:S02]  /*0830*/  @P0 LOP3.LUT R2, R2, R33, RZ, 0x3c, !PT ;  /* 0x0000002102020212 */ /* 0x000fe400078e3cff */
[----:B------:R-:W-:Y:S02]  /*0840*/  @P0 LOP3.LUT R3, R3, R32, RZ, 0x3c, !PT ;  /* 0x0000002003030212 */ /* 0x000fe400078e3cff */
[----:B------:R-:W-:-:S13]  /*0850*/  R2P PR, R27.B1, 0x7f ;  /* 0x0000007f1b007804 */ /* 0x000fda0000001000 */
[----:B------:R-:W2:Y:S04]  /*0860*/  @P0 LDG.E R20, desc[UR6][R14.64+0xa0] ;  /* 0x0000a0060e140981 */ /* 0x000ea8000c1e1900 */
[----:B------:R-:W3:Y:S04]  /*0870*/  @P0 LDG.E R22, desc[UR6][R14.64+0xa8] ;  /* 0x0000a8060e160981 */ /* 0x000ee8000c1e1900 */
        /* <DEDUP_REMOVED lines=15> */
[----:B--2---:R-:W-:-:S03]  /*0970*/  @P0 LOP3.LUT R5, R5, R20, RZ, 0x3c, !PT ;  /* 0x0000001405050212 */ /* 0x004fc600078e3cff */
[----:B------:R-:W2:Y:S01]  /*0980*/  @P1 LDG.E R20, desc[UR6][R14.64+0xb4] ;  /* 0x0000b4060e141981 */ /* 0x000ea2000c1e1900 */
[----:B---3--:R-:W-:-:S03]  /*0990*/  @P0 LOP3.LUT R7, R7, R22, RZ, 0x3c, !PT ;  /* 0x0000001607070212 */ /* 0x008fc600078e3cff */
[----:B------:R-:W3:Y:S01]  /*09a0*/  @P1 LDG.E R22, desc[UR6][R14.64+0xbc] ;  /* 0x0000bc060e161981 */ /* 0x000ee2000c1e1900 */
[----:B----4-:R-:W-:-:S03]  /*09b0*/  @P0 LOP3.LUT R2, R2, R19, RZ, 0x3c, !PT ;  /* 0x0000001302020212 */ /* 0x010fc600078e3cff */
[----:B------:R-:W4:Y:S01]  /*09c0*/  @P1 LDG.E R19, desc[UR6][R14.64+0xb8] ;  /* 0x0000b8060e131981 */ /* 0x000f22000c1e1900 */
[----:B------:R-:W-:-:S03]  /*09d0*/  @P0 LOP3.LUT R3, R3, R18, RZ, 0x3c, !PT ;  /* 0x0000001203030212 */ /* 0x000fc600078e3cff */
[----:B------:R-:W4:Y:S01]  /*09e0*/  @P4 LDG.E R18, desc[UR6][R14.64+0xf0] ;  /* 0x0000f0060e124981 */ /* 0x000f22000c1e1900 */
[----:B------:R-:W-:-:S03]  /*09f0*/  @P0 LOP3.LUT R6, R6, R17, RZ, 0x3c, !PT ;  /* 0x0000001106060212 */ /* 0x000fc600078e3cff */
[----:B------:R-:W4:Y:S01]  /*0a00*/  @P4 LDG.E R17, desc[UR6][R14.64+0xf4] ;  /* 0x0000f4060e114981 */ /* 0x000f22000c1e1900 */
[----:B------:R-:W-:-:S03]  /*0a10*/  LOP3.LUT P0, RZ, R27, 0x8000, RZ, 0xc0, !PT ;  /* 0x000080001bff7812 */ /* 0x000fc6000780c0ff */
[----:B------:R-:W4:Y:S01]  /*0a20*/  @P6 LDG.E R27, desc[UR6][R14.64+0x124] ;  /* 0x000124060e1b6981 */ /* 0x000f22000c1e1900 */
[----:B------:R-:W-:-:S03]  /*0a30*/  @P1 LOP3.LUT R2, R2, R21, RZ, 0x3c, !PT ;  /* 0x0000001502021212 */ /* 0x000fc600078e3cff */
        /* <DEDUP_REMOVED lines=11> */
[----:B--2---:R-:W-:-:S03]  /*0af0*/  @P1 LOP3.LUT R5, R5, R20, RZ, 0x3c, !PT ;  /* 0x0000001405051212 */ /* 0x004fc600078e3cff */
[----:B------:R-:W2:Y:S01]  /*0b00*/  @P4 LDG.E R20, desc[UR6][R14.64+0xf8] ;  /* 0x0000f8060e144981 */ /* 0x000ea2000c1e1900 */
[----:B---3--:R-:W-:Y:S02]  /*0b10*/  @P1 LOP3.LUT R7, R7, R22, RZ, 0x3c, !PT ;  /* 0x0000001607071212 */ /* 0x008fe400078e3cff */
[----:B------:R-:W-:Y:S01]  /*0b20*/  @P2 LOP3.LUT R5, R5, R26, RZ, 0x3c, !PT ;  /* 0x0000001a05052212 */ /* 0x000fe200078e3cff */
[----:B------:R-:W3:Y:S01]  /*0b30*/  @P4 LDG.E R22, desc[UR6][R14.64+0x100] ;  /* 0x000100060e164981 */ /* 0x000ee2000c1e1900 */
[----:B----4-:R-:W-:-:S03]  /*0b40*/  @P1 LOP3.LUT R6, R6, R19, RZ, 0x3c, !PT ;  /* 0x0000001306061212 */ /* 0x010fc600078e3cff */
[----:B------:R-:W4:Y:S01]  /*0b50*/  @P4 LDG.E R19, desc[UR6][R14.64+0xfc] ;  /* 0x0000fc060e134981 */ /* 0x000f22000c1e1900 */
[----:B------:R-:W-:Y:S02]  /*0b60*/  @P2 LOP3.LUT R6, R6, R23, RZ, 0x3c, !PT ;  /* 0x0000001706062212 */ /* 0x000fe400078e3cff */
[----:B------:R-:W-:Y:S01]  /*0b70*/  @P2 LOP3.LUT R7, R7, R28, RZ, 0x3c, !PT ;  /* 0x0000001c07072212 */ /* 0x000fe200078e3cff */
        /* <DEDUP_REMOVED lines=10> */
[----:B------:R-:W4:Y:S04]  /*0c20*/  @P0 LDG.E R34, desc[UR6][R14.64+0x12c] ;  /* 0x00012c060e220981 */ /* 0x000f28000c1e1900 */
[----:B------:R-:W4:Y:S04]  /*0c30*/  @P0 LDG.E R17, desc[UR6][R14.64+0x130] ;  /* 0x000130060e110981 */ /* 0x000f28000c1e1900 */
[----:B------:R-:W4:Y:S01]  /*0c40*/  @P0 LDG.E R29, desc[UR6][R14.64+0x138] ;  /* 0x000138060e1d0981 */ /* 0x000f22000c1e1900 */
[----:B------:R-:W-:Y:S01]  /*0c50*/  UIADD3 UR4, UPT, UPT, UR4, 0x10, URZ ;  /* 0x0000001004047890 */ /* 0x000fe2000fffe0ff */
[----:B------:R-:W-:-:S03]  /*0c60*/  @P5 LOP3.LUT R5, R5, R24, RZ, 0x3c, !PT ;  /* 0x0000001805055212 */ /* 0x000fc600078e3cff */
[----:B------:R-:W-:Y:S01]  /*0c70*/  UISETP.NE.AND UP0, UPT, UR4, 0x20, UPT ;  /* 0x000000200400788c */ /* 0x000fe2000bf05270 */
[----:B------:R-:W-:Y:S02]  /*0c80*/  @P5 LOP3.LUT R6, R6, R21, RZ, 0x3c, !PT ;  /* 0x0000001506065212 */ /* 0x000fe400078e3cff */
[----:B------:R-:W-:Y:S02]  /*0c90*/  @P6 LOP3.LUT R5, R5, R30, RZ, 0x3c, !PT ;  /* 0x0000001e05056212 */ /* 0x000fe400078e3cff */
[----:B------:R-:W-:Y:S02]  /*0ca0*/  @P6 LOP3.LUT R6, R6, R25, RZ, 0x3c, !PT ;  /* 0x0000001906066212 */ /* 0x000fe400078e3cff */
[----:B--2---:R-:W-:Y:S02]  /*0cb0*/  @P4 LOP3.LUT R7, R7, R20, RZ, 0x3c, !PT ;  /* 0x0000001407074212 */ /* 0x004fe400078e3cff */
[----:B---3--:R-:W-:Y:S02]  /*0cc0*/  @P4 LOP3.LUT R3, R3, R22, RZ, 0x3c, !PT ;  /* 0x0000001603034212 */ /* 0x008fe400078e3cff */
[----:B----4-:R-:W-:-:S02]  /*0cd0*/  @P4 LOP3.LUT R2, R2, R19, RZ, 0x3c, !PT ;  /* 0x0000001302024212 */ /* 0x010fc400078e3cff */
        /* <DEDUP_REMOVED lines=10> */
[----:B------:R-:W-:Y:S01]  /*0d80*/  @P0 LOP3.LUT R2, R2, R29, RZ, 0x3c, !PT ;  /* 0x0000001d02020212 */ /* 0x000fe200078e3cff */
[----:B------:R-:W-:Y:S06]  /*0d90*/  BRA.U UP0, `(.L_x_4) ;  /* 0xfffffff500487547 */ /* 0x000fec000b83ffff */
[----:B------:R-:W-:-:S05]  /*0da0*/  VIADD R0, R0, 0x1 ;  /* 0x0000000100007836 */ /* 0x000fca0000000000 */
[----:B------:R-:W-:-:S13]  /*0db0*/  ISETP.NE.AND P0, PT, R0, 0x5, PT ;  /* 0x000000050000780c */ /* 0x000fda0003f05270 */
[----:B------:R-:W-:Y:S05]  /*0dc0*/  @P0 BRA `(.L_x_5) ;  /* 0xfffffff400300947 */ /* 0x000fea000383ffff */
[----:B------:R-:W-:Y:S01]  /*0dd0*/  LOP3.LUT R0, R12, 0x3, RZ, 0xc0, !PT ;  /* 0x000000030c007812 */ /* 0x000fe200078ec0ff */
[----:B------:R1:W-:Y:S03]  /*0de0*/  STL [R1+0x4], R5 ;  /* 0x0000040501007387 */ /* 0x0003e60000100800 */
[----:B------:R-:W-:Y:S01]  /*0df0*/  ISETP.NE.U32.AND P0, PT, R0, 0x1, PT ;  /* 0x000000010000780c */ /* 0x000fe20003f05070 */
[----:B------:R1:W-:Y:S03]  /*0e00*/  STL.64 [R1+0x8], R6 ;  /* 0x0000080601007387 */ /* 0x0003e60000100a00 */
[----:B------:R-:W-:Y:S01]  /*0e10*/  ISETP.NE.AND.EX P0, PT, RZ, RZ, PT, P0 ;  /* 0x000000ffff00720c */ /* 0x000fe20003f05300 */
[----:B------:R1:W-:-:S12]  /*0e20*/  STL.64 [R1+0x10], R2 ;  /* 0x0000100201007387 */ /* 0x0003d80000100a00 */
[----:B-1----:R-:W-:Y:S05]  /*0e30*/  @!P0 BRA `(.L_x_3) ;  /* 0x0000001800088947 */ /* 0x002fea0003800000 */
[----:B------:R-:W-:Y:S01]  /*0e40*/  UMOV UR4, URZ ;  /* 0x000000ff00047c82 */ /* 0x000fe20008000000 */
[----:B------:R-:W-:Y:S01]  /*0e50*/  UMOV UR5, URZ ;  /* 0x000000ff00057c82 */ /* 0x000fe20008000000 */
[----:B------:R-:W-:Y:S02]  /*0e60*/  IMAD.MOV.U32 R0, RZ, RZ, RZ ;  /* 0x000000ffff007224 */ /* 0x000fe400078e00ff */
[----:B------:R-:W-:Y:S02]  /*0e70*/  IMAD.MOV.U32 R5, RZ, RZ, RZ ;  /* 0x000000ffff057224 */ /* 0x000fe400078e00ff */
[----:B------:R-:W-:Y:S02]  /*0e80*/  IMAD.U32 R3, RZ, RZ, UR4 ;  /* 0x00000004ff037e24 */ /* 0x000fe4000f8e00ff */
[----:B------:R-:W-:Y:S02]  /*0e90*/  IMAD.U32 R2, RZ, RZ, UR5 ;  /* 0x00000005ff027e24 */ /* 0x000fe4000f8e00ff */
[----:B------:R-:W-:-:S02]  /*0ea0*/  IMAD.U32 R7, RZ, RZ, UR4 ;  /* 0x00000004ff077e24 */ /* 0x000fc4000f8e00ff */
[----:B------:R-:W-:-:S07]  /*0eb0*/  IMAD.U32 R6, RZ, RZ, UR5 ;  /* 0x00000005ff067e24 */ /* 0x000fce000f8e00ff */
.L_x_7:
[----:B------:R-:W-:-:S06]  /*0ec0*/  IMAD R16, R0, 0x4, R1 ;  /* 0x0000000400107824 */ /* 0x000fcc00078e0201 */
[----:B------:R-:W5:Y:S01]  /*0ed0*/  LDL R16, [R16+0x4] ;  /* 0x0000040010107983 */ /* 0x000f620000100800 */
[----:B------:R-:W-:-:S05]  /*0ee0*/  UMOV UR4, URZ ;  /* 0x000000ff00047c82 */ /* 0x000fca0008000000 */
.L_x_6:
        /* <DEDUP_REMOVED lines=183> */
[----:B-1----:R-:W-:Y:S05]  /*1a60*/  @P0 BRA `(.L_x_3) ;  /* 0x0000000800fc0947 */ /* 0x002fea0003800000 */
        /* <DEDUP_REMOVED lines=8> */
.L_x_9:
[----:B------:R-:W-:-:S06]  /*1af0*/  IMAD R16, R0, 0x4, R1 ;  /* 0x0000000400107824 */ /* 0x000fcc00078e0201 */
[----:B------:R-:W5:Y:S01]  /*1b00*/  LDL R16, [R16+0x4] ;  /* 0x0000040010107983 */ /* 0x000f620000100800 */
[----:B------:R-:W-:-:S05]  /*1b10*/  UMOV UR4, URZ ;  /* 0x000000ff00047c82 */ /* 0x000fca0008000000 */
.L_x_8:
        /* <DEDUP_REMOVED lines=177> */
[----:B------:R1:W-:Y:S04]  /*2630*/  STL [R1+0x4], R5 ;  /* 0x0000040501007387 */ /* 0x0003e80000100800 */
[----:B------:R1:W-:Y:S04]  /*2640*/  STL.64 [R1+0x8], R6 ;  /* 0x0000080601007387 */ /* 0x0003e80000100a00 */
[----:B------:R1:W-:Y:S02]  /*2650*/  STL.64 [R1+0x10], R2 ;  /* 0x0000100201007387 */ /* 0x0003e40000100a00 */
.L_x_3:
[----:B------:R-:W-:Y:S05]  /*2660*/  BSYNC.RECONVERGENT B1 ;  /* 0x0000000000017941 */ /* 0x000fea0003800200 */
.L_x_2:
[----:B------:R-:W-:Y:S01]  /*2670*/  ISETP.GT.U32.AND P0, PT, R12, 0x3, PT ;  /* 0x000000030c00780c */ /* 0x000fe20003f04070 */
[----:B------:R-:W-:Y:S01]  /*2680*/  VIADD R8, R8, 0x1 ;  /* 0x0000000108087836 */ /* 0x000fe20000000000 */
[--C-:B------:R-:W-:Y:S02]  /*2690*/  SHF.R.U64 R12, R12, 0x2, R13.reuse ;  /* 0x000000020c0c7819 */ /* 0x100fe4000000120d */
[----:B------:R-:W-:Y:S02]  /*26a0*/  ISETP.GT.U32.AND.EX P0, PT, R13, RZ, PT, P0 ;  /* 0x000000ff0d00720c */ /* 0x000fe40003f04100 */
[----:B------:R-:W-:-:S11]  /*26b0*/  SHF.R.U32.HI R13, RZ, 0x2, R13 ;  /* 0x00000002ff0d7819 */ /* 0x000fd6000001160d */
[----:B------:R-:W-:Y:S05]  /*26c0*/  @P0 BRA `(.L_x_10) ;  /* 0xffffffd800c40947 */ /* 0x000fea000383ffff */
.L_x_1:
[----:B------:R-:W-:Y:S05]  /*26d0*/  BSYNC.RECONVERGENT B0 ;  /* 0x0000000000007941 */ /* 0x000fea0003800200 */
.L_x_0:
[----:B------:R-:W2:Y:S02]  /*26e0*/  LDC R14, c[0x0][0x38c] ;  /* 0x0000e300ff0e7b82 */ /* 0x000ea40000000800 */
[----:B--2---:R-:W-:-:S13]  /*26f0*/  ISETP.GE.AND P0, PT, R14, 0x1, PT ;  /* 0x000000010e00780c */ /* 0x004fda0003f06270 */
[----:B------:R-:W-:Y:S05]  /*2700*/  @!P0 EXIT ;  /* 0x000000000000894d */ /* 0x000fea0003800000 */
[----:B------:R-:W2:Y:S01]  /*2710*/  I2F.F64 R14, R14 ;  /* 0x0000000e000e7312 */ /* 0x000ea20000201c00 */
[----:B------:R-:W-:Y:S01]  /*2720*/  IMAD.MOV.U32 R10, RZ, RZ, 0x1 ;  /* 0x00000001ff0a7424 */ /* 0x000fe200078e00ff */
[----:B------:R-:W3:Y:S01]  /*2730*/  LDCU.64 UR4, c[0x0][0x3b8] ;  /* 0x00007700ff0477ac */ /* 0x000ee20008000a00 */
[----:B------:R-:W4:Y:S05]  /*2740*/  LDC R0, c[0x0][0x3bc] ;  /* 0x0000ef00ff007b82 */ /* 0x000f2a0000000800 */
[----:B--2---:R-:W2:Y:S01]  /*2750*/  MUFU.RCP64H R11, R15 ;  /* 0x0000000f000b7308 */ /* 0x004ea20000001800 */
[----:B----4-:R-:W-:Y:S01]  /*2760*/  FSETP.GEU.AND P1, PT, |R0|, 6.5827683646048100446e-37, PT ;  /* 0x036000000000780b */ /* 0x010fe20003f2e200 */
[----:B--2---:R-:W-:-:S08]  /*2770*/  DFMA R12, -R14, R10, 1 ;  /* 0x3ff000000e0c742b */ /* 0x004fd0000000010a */
[----:B------:R-:W-:-:S08]  /*2780*/  DFMA R12, R12, R12, R12 ;  /* 0x0000000c0c0c722b */ /* 0x000fd0000000000c */
[----:B------:R-:W-:-:S08]  /*2790*/  DFMA R12, R10, R12, R10 ;  /* 0x0000000c0a0c722b */ /* 0x000fd0000000000a */
[----:B------:R-:W-:-:S08]  /*27a0*/  DFMA R10, -R14, R12, 1 ;  /* 0x3ff000000e0a742b */ /* 0x000fd0000000010c */
[----:B------:R-:W-:-:S08]  /*27b0*/  DFMA R10, R12, R10, R12 ;  /* 0x0000000a0c0a722b */ /* 0x000fd0000000000c */
[----:B---3--:R-:W-:-:S08]  /*27c0*/  DMUL R20, R10, UR4 ;  /* 0x000000040a147c28 */ /* 0x008fd00008000000 */
[----:B------:R-:W-:Y:S01]  /*27d0*/  DFMA R12, -R14, R20, UR4 ;  /* 0x000000040e0c7e2b */ /* 0x000fe20008000114 */
[----:B------:R-:W2:Y:S07]  /*27e0*/  LDCU.64 UR4, c[0x0][0x398] ;  /* 0x00007300ff0477ac */ /* 0x000eae0008000a00 */
[----:B------:R-:W-:-:S10]  /*27f0*/  DFMA R20, R10, R12, R20 ;  /* 0x0000000c0a14722b */ /* 0x000fd40000000014 */
[----:B------:R-:W-:Y:S01]  /*2800*/  FFMA R8, RZ, R15, R21 ;  /* 0x0000000fff087223 */ /* 0x000fe20000000015 */
[----:B--2---:R-:W-:Y:S02]  /*2810*/  IMAD.U32 R16, RZ, RZ, UR4 ;  /* 0x00000004ff107e24 */ /* 0x004fe4000f8e00ff */
[----:B------:R-:W-:Y:S02]  /*2820*/  IMAD.U32 R17, RZ, RZ, UR5 ;  /* 0x00000005ff117e24 */ /* 0x000fe4000f8e00ff */
[----:B------:R-:W-:-:S13]  /*2830*/  FSETP.GT.AND P0, PT, |R8|, 1.469367938527859385e-39, PT ;  /* 0x001000000800780b */ /* 0x000fda0003f04200 */
[----:B------:R-:W-:Y:S05]  /*2840*/  @P0 BRA P1, `(.L_x_11) ;  /* 0x0000000000080947 */ /* 0x000fea0000800000 */
[----:B------:R-:W-:-:S07]  /*2850*/  MOV R0, 0x2870 ;  /* 0x0000287000007802 */ /* 0x000fce0000000f00 */
[----:B01----:R-:W-:Y:S05]  /*2860*/  CALL.REL.NOINC `($__internal_0_$__cuda_sm20_div_rn_f64_full) ;  /* 0x0000001400507944 */ /* 0x003fea0003c00000 */
.L_x_11:
[----:B------:R-:W2:Y:S01]  /*2870*/  MUFU.RSQ64H R11, R21 ;  /* 0x00000015000b7308 */ /* 0x000ea20000001c00 */
[----:B------:R-:W-:Y:S01]  /*2880*/  VIADD R10, R21, 0xfcb00000 ;  /* 0xfcb00000150a7836 */ /* 0x000fe20000000000 */
[----:B------:R-:W3:Y:S01]  /*2890*/  LDC.64 R22, c[0x0][0x3a0] ;  /* 0x0000e800ff167b82 */ /* 0x000ee20000000a00 */
[----:B------:R-:W-:Y:S02]  /*28a0*/  IMAD.MOV.U32 R18, RZ, RZ, 0x0 ;  /* 0x00000000ff127424 */ /* 0x000fe400078e00ff */
[----:B------:R-:W-:Y:S01]  /*28b0*/  IMAD.MOV.U32 R19, RZ, RZ, 0x3fd80000 ;  /* 0x3fd80000ff137424 */ /* 0x000fe200078e00ff */
[----:B------:R-:W-:-:S04]  /*28c0*/  ISETP.GE.U32.AND P0, PT, R10, 0x7ca00000, PT ;  /* 0x7ca000000a00780c */ /* 0x000fc80003f06070 */
[----:B------:R-:W3:Y:S01]  /*28d0*/  LDC.64 R24, c[0x0][0x3a8] ;  /* 0x0000ea00ff187b82 */ /* 0x000ee20000000a00 */
[----:B--2---:R-:W-:-:S07]  /*28e0*/  DMUL R14, R10, R10 ;  /* 0x0000000a0a0e7228 */ /* 0x004fce0000000000 */
[----:B------:R-:W2:Y:S01]  /*28f0*/  LDC.64 R12, c[0x0][0x3b0] ;  /* 0x0000ec00ff0c7b82 */ /* 0x000ea20000000a00 */
[----:B------:R-:W-:-:S08]  /*2900*/  DFMA R14, -R14, R20, 1 ;  /* 0x3ff000000e0e742b */ /* 0x000fd00000000114 */
[----:B------:R-:W-:Y:S02]  /*2910*/  DFMA R18, R14, R18, 0.5 ;  /* 0x3fe000000e12742b */ /* 0x000fe40000000012 */
[----:B------:R-:W-:-:S08]  /*2920*/  DMUL R14, R10, R14 ;  /* 0x0000000e0a0e7228 */ /* 0x000fd00000000000 */
[----:B------:R-:W-:Y:S02]  /*2930*/  DFMA R18, R18, R14, R10 ;  /* 0x0000000e1212722b */ /* 0x000fe4000000000a */
[----:B---3--:R-:W-:Y:S02]  /*2940*/  DADD R14, R22, -R24 ;  /* 0x00000000160e7229 */ /* 0x008fe40000000818 */
[----:B--2---:R-:W-:-:S04]  /*2950*/  DMUL R24, R12, -0.5 ;  /* 0xbfe000000c187828 */ /* 0x004fc80000000000 */
[----:B------:R-:W-:-:S04]  /*2960*/  DMUL R22, R18, R20 ;  /* 0x0000001412167228 */ /* 0x000fc80000000000 */
[----:B------:R-:W-:Y:S01]  /*2970*/  DFMA R14, R24, R12, R14 ;  /* 0x0000000c180e722b */ /* 0x000fe2000000000e */
[----:B------:R-:W-:-:S03]  /*2980*/  VIADD R25, R19, 0xfff00000 ;  /* 0xfff0000013197836 */ /* 0x000fc60000000000 */
[----:B------:R-:W-:Y:S01]  /*2990*/  DFMA R26, R22, -R22, R20 ;  /* 0x80000016161a722b */ /* 0x000fe20000000014 */
[----:B------:R-:W-:-:S03]  /*29a0*/  IMAD.MOV.U32 R24, RZ, RZ, R18 ;  /* 0x000000ffff187224 */ /* 0x000fc600078e0012 */
[----:B------:R-:W-:-:S04]  /*29b0*/  DMUL R14, R14, R20 ;  /* 0x000000140e0e7228 */ /* 0x000fc80000000000 */
[----:B------:R-:W-:Y:S01]  /*29c0*/  DFMA R12, R26, R24, R22 ;  /* 0x000000181a0c722b */ /* 0x000fe20000000016 */
[----:B------:R-:W-:Y:S10]  /*29d0*/  @!P0 BRA `(.L_x_12) ;  /* 0x00000000001c8947 */ /* 0x000ff40003800000 */
[----:B------:R-:W-:Y:S02]  /*29e0*/  IMAD.MOV.U32 R0, RZ, RZ, R20 ;  /* 0x000000ffff007224 */ /* 0x000fe400078e0014 */
[----:B------:R-:W-:Y:S01]  /*29f0*/  IMAD.MOV.U32 R20, RZ, RZ, R10 ;  /* 0x000000ffff147224 */ /* 0x000fe200078e000a */
[----:B------:R-:W-:Y:S01]  /*2a00*/  MOV R10, 0x2a30 ;  /* 0x00002a30000a7802 */ /* 0x000fe20000000f00 */
[----:B------:R-:W-:-:S07]  /*2a10*/  IMAD.MOV.U32 R8, RZ, RZ, R18 ;  /* 0x000000ffff087224 */ /* 0x000fce00078e0012 */
[----:B01----:R-:W-:Y:S05]  /*2a20*/  CALL.REL.NOINC `($__internal_1_$__cuda_sm20_dsqrt_rn_f64_mediumpath_v1) ;  /* 0x00000018005c7944 */ /* 0x003fea0003c00000 */
[----:B------:R-:W-:Y:S02]  /*2a30*/  IMAD.MOV.U32 R12, RZ, RZ, R36 ;  /* 0x000000ffff0c7224 */ /* 0x000fe400078e0024 */
[----:B------:R-:W-:-:S07]  /*2a40*/  IMAD.MOV.U32 R13, RZ, RZ, R37 ;  /* 0x000000ffff0d7224 */ /* 0x000fce00078e0025 */
.L_x_12:
[----:B------:R-:W2:Y:S01]  /*2a50*/  LDCU.64 UR8, c[0x0][0x3b0] ;  /* 0x00007600ff0877ac */ /* 0x000ea20008000a00 */
[----:B------:R-:W-:Y:S01]  /*2a60*/  CS2R R20, SRZ ;  /* 0x0000000000147805 */ /* 0x000fe2000001ff00 */
[----:B------:R-:W3:Y:S01]  /*2a70*/  LDCU UR4, c[0x0][0x38c] ;  /* 0x00007180ff0477ac */ /* 0x000ee20008000800 */
[----:B--2---:R-:W-:Y:S01]  /*2a80*/  DMUL R12, R12, UR8 ;  /* 0x000000080c0c7c28 */ /* 0x004fe20008000000 */
[----:B---3--:R-:W-:Y:S02]  /*2a90*/  UIADD3 UR5, UPT, UPT, -UR4, URZ, URZ ;  /* 0x000000ff04057290 */ /* 0x008fe4000fffe1ff */
[----:B------:R-:W-:Y:S01]  /*2aa0*/  IMAD R9, R9, UR4, RZ ;  /* 0x0000000409097c24 */ /* 0x000fe2000f8e02ff */
[----:B------:R-:W-:-:S09]  /*2ab0*/  UMOV UR4, URZ ;  /* 0x000000ff00047c82 */ /* 0x000fd20008000000 */
.L_x_21:
[----:B------:R-:W-:Y:S01]  /*2ac0*/  UISETP.NE.AND UP0, UPT, UR4, 0x1, UPT ;  /* 0x000000010400788c */ /* 0x000fe2000bf05270 */
[----:B------:R-:W-:Y:S02]  /*2ad0*/  IMAD.MOV.U32 R36, RZ, RZ, R20 ;  /* 0x000000ffff247224 */ /* 0x000fe400078e0014 */
[----:B------:R-:W-:Y:S01]  /*2ae0*/  IMAD.MOV.U32 R37, RZ, RZ, R21 ;  /* 0x000000ffff257224 */ /* 0x000fe200078e0015 */
[----:B------:R-:W-:-:S05]  /*2af0*/  UMOV UR4, URZ ;  /* 0x000000ff00047c82 */ /* 0x000fca0008000000 */
[----:B--2---:R-:W-:Y:S05]  /*2b00*/  BRA.U !UP0, `(.L_x_13) ;  /* 0x0000000d08907547 */ /* 0x004fea000b800000 */
[----:B------:R-:W-:Y:S01]  /*2b10*/  SHF.R.U32.HI R0, RZ, 0x2, R5 ;  /* 0x00000002ff007819 */ /* 0x000fe20000011605 */
[----:B------:R-:W-:Y:S01]  /*2b20*/  IMAD.MOV.U32 R28, RZ, RZ, 0x0 ;  /* 0x00000000ff1c7424 */ /* 0x000fe200078e00ff */
[----:B------:R-:W-:Y:S01]  /*2b30*/  SHF.R.U32.HI R11, RZ, 0x2, R6 ;  /* 0x00000002ff0b7819 */ /* 0x000fe20000011606 */
[----:B------:R-:W-:Y:S01]  /*2b40*/  IMAD.MOV.U32 R29, RZ, RZ, 0x3ca00000 ;  /* 0x3ca00000ff1d7424 */ /* 0x000fe200078e00ff */
[----:B------:R-:W-:Y:S01]  /*2b50*/  LOP3.LUT R0, R0, R5, RZ, 0x3c, !PT ;  /* 0x0000000500007212 */ /* 0x000fe200078e3cff */
[----:B01----:R-:W-:Y:S01]  /*2b60*/  IMAD.SHL.U32 R5, R3, 0x10, RZ ;  /* 0x0000001003057824 */ /* 0x003fe200078e00ff */
[----:B------:R-:W-:Y:S01]  /*2b70*/  LOP3.LUT R11, R11, R6, RZ, 0x3c, !PT ;  /* 0x000000060b0b7212 */ /* 0x000fe200078e3cff */
[----:B------:R-:W-:Y:S02]  /*2b80*/  BSSY.RECONVERGENT B0, `(.L_x_14) ;  /* 0x0000073000007945 */ /* 0x000fe40003800200 */
[----:B------:R-:W-:-:S05]  /*2b90*/  IMAD.SHL.U32 R8, R0, 0x2, RZ ;  /* 0x0000000200087824 */ /* 0x000fca00078e00ff */
[----:B------:R-:W-:Y:S01]  /*2ba0*/  LOP3.LUT R8, R0, R8, R5, 0x96, !PT ;  /* 0x0000000800087212 */ /* 0x000fe200078e9605 */
[----:B------:R-:W-:-:S03]  /*2bb0*/  IMAD.SHL.U32 R5, R11, 0x2, RZ ;  /* 0x000000020b057824 */ /* 0x000fc600078e00ff */
[----:B------:R-:W-:-:S04]  /*2bc0*/  LOP3.LUT R33, R8, R3, RZ, 0x3c, !PT ;  /* 0x0000000308217212 */ /* 0x000fc800078e3cff */
[----:B------:R-:W-:Y:S01]  /*2bd0*/  IADD3 R19, PT, PT, R4, 0x587c5, R33 ;  /* 0x000587c504137810 */ /* 0x000fe20007ffe021 */
[----:B------:R-:W-:-:S05]  /*2be0*/  IMAD.SHL.U32 R0, R33, 0x10, RZ ;  /* 0x0000001021007824 */ /* 0x000fca00078e00ff */
[----:B------:R-:W-:-:S04]  /*2bf0*/  LOP3.LUT R0, R11, R5, R0, 0x96, !PT ;  /* 0x000000050b007212 */ /* 0x000fc800078e9600 */
[----:B------:R-:W-:Y:S02]  /*2c00*/  LOP3.LUT R5, R0, R33, RZ, 0x3c, !PT ;  /* 0x0000002100057212 */ /* 0x000fe400078e3cff */
[----:B------:R-:W-:Y:S02]  /*2c10*/  SHF.R.U32.HI R0, RZ, 0x2, R7 ;  /* 0x00000002ff007819 */ /* 0x000fe40000011607 */
[----:B------:R-:W-:Y:S02]  /*2c20*/  IADD3 R10, PT, PT, R4, 0xb0f8a, R5 ;  /* 0x000b0f8a040a7810 */ /* 0x000fe40007ffe005 */
[----:B------:R-:W-:Y:S01]  /*2c30*/  LOP3.LUT R0, R0, R7, RZ, 0x3c, !PT ;  /* 0x0000000700007212 */ /* 0x000fe200078e3cff */
[----:B------:R-:W-:Y:S02]  /*2c40*/  IMAD.SHL.U32 R7, R5, 0x10, RZ ;  /* 0x0000001005077824 */ /* 0x000fe400078e00ff */
[----:B------:R-:W-:-:S04]  /*2c50*/  IMAD.WIDE.U32 R10, R10, 0x200000, RZ ;  /* 0x002000000a0a7825 */ /* 0x000fc800078e00ff */
[----:B------:R-:W-:Y:S01]  /*2c60*/  IMAD.SHL.U32 R6, R0, 0x2, RZ ;  /* 0x0000000200067824 */ /* 0x000fe200078e00ff */
[----:B------:R-:W-:Y:S02]  /*2c70*/  LOP3.LUT R10, R10, R19, RZ, 0x3c, !PT ;  /* 0x000000130a0a7212 */ /* 0x000fe400078e3cff */
[----:B------:R-:W-:Y:S02]  /*2c80*/  SHF.R.U32.HI R19, RZ, 0x2, R2 ;  /* 0x00000002ff137819 */ /* 0x000fe40000011602 */
[----:B------:R-:W0:Y:S01]  /*2c90*/  I2F.F64.U64 R20, R10 ;  /* 0x0000000a00147312 */ /* 0x000e220000301800 */
[----:B------:R-:W-:Y:S02]  /*2ca0*/  LOP3.LUT R6, R0, R6, R7, 0x96, !PT ;  /* 0x0000000600067212 */ /* 0x000fe400078e9607 */
[----:B------:R-:W-:Y:S02]  /*2cb0*/  LOP3.LUT R19, R19, R2, RZ, 0x3c, !PT ;  /* 0x0000000213137212 */ /* 0x000fe400078e3cff */
[----:B------:R-:W-:-:S03]  /*2cc0*/  LOP3.LUT R2, R6, R5, RZ, 0x3c, !PT ;  /* 0x0000000506027212 */ /* 0x000fc600078e3cff */
[C---:B------:R-:W-:Y:S01]  /*2cd0*/  IMAD.SHL.U32 R6, R19.reuse, 0x2, RZ ;  /* 0x0000000213067824 */ /* 0x040fe200078e00ff */
[----:B------:R-:W-:Y:S01]  /*2ce0*/  IADD3 R23, PT, PT, R4, 0x10974f, R2 ;  /* 0x0010974f04177810 */ /* 0x000fe20007ffe002 */
[----:B------:R-:W-:Y:S02]  /*2cf0*/  IMAD.SHL.U32 R0, R2, 0x10, RZ ;  /* 0x0000001002007824 */ /* 0x000fe400078e00ff */
[----:B------:R-:W-:Y:S01]  /*2d00*/  VIADD R4, R4, 0x161f14 ;  /* 0x00161f1404047836 */ /* 0x000fe20000000000 */
[----:B0-----:R-:W-:Y:S02]  /*2d10*/  DFMA R20, R20, R28, 5.5511151231257827021e-17 ;  /* 0x3c9000001414742b */ /* 0x001fe4000000001c */
[----:B------:R-:W-:-:S04]  /*2d20*/  LOP3.LUT R11, R19, R6, R0, 0x96, !PT ;  /* 0x00000006130b7212 */ /* 0x000fc800078e9600 */
[----:B------:R-:W-:-:S04]  /*2d30*/  LOP3.LUT R11, R11, R2, RZ, 0x3c, !PT ;  /* 0x000000020b0b7212 */ /* 0x000fc800078e3cff */
[----:B------:R-:W-:Y:S01]  /*2d40*/  ISETP.GT.AND P0, PT, R21, 0xfffff, PT ;  /* 0x000fffff1500780c */ /* 0x000fe20003f04270 */
[----:B------:R-:W-:Y:S02]  /*2d50*/  IMAD.MOV.U32 R6, RZ, RZ, R20 ;  /* 0x000000ffff067224 */ /* 0x000fe400078e0014 */
[----:B------:R-:W-:Y:S02]  /*2d60*/  IMAD.MOV.U32 R7, RZ, RZ, R21 ;  /* 0x000000ffff077224 */ /* 0x000fe400078e0015 */
[----:B------:R-:W-:Y:S02]  /*2d70*/  IMAD.IADD R18, R11, 0x1, R4 ;  /* 0x000000010b127824 */ /* 0x000fe400078e0204 */
[----:B------:R-:W-:Y:S02]  /*2d80*/  IMAD.MOV.U32 R22, RZ, RZ, R20 ;  /* 0x000000ffff167224 */ /* 0x000fe400078e0014 */
[----:B------:R-:W-:-:S04]  /*2d90*/  IMAD.WIDE.U32 R18, R18, 0x200000, RZ ;  /* 0x0020000012127825 */ /* 0x000fc800078e00ff */
[----:B------:R-:W-:Y:S01]  /*2da0*/  @!P0 DMUL R6, R6, 1.80143985094819840000e+16 ;  /* 0x4350000006068828 */ /* 0x000fe20000000000 */
[----:B------:R-:W-:-:S06]  /*2db0*/  LOP3.LUT R18, R18, R23, RZ, 0x3c, !PT ;  /* 0x0000001712127212 */ /* 0x000fcc00078e3cff */
[----:B------:R-:W0:Y:S03]  /*2dc0*/  I2F.F64.U64 R18, R18 ;  /* 0x0000001200127312 */ /* 0x000e260000301800 */
[----:B------:R-:W-:Y:S02]  /*2dd0*/  @!P0 IMAD.MOV.U32 R21, RZ, RZ, R7 ;  /* 0x000000ffff158224 */ /* 0x000fe400078e0007 */
[----:B------:R-:W-:Y:S02]  /*2de0*/  @!P0 IMAD.MOV.U32 R22, RZ, RZ, R6 ;  /* 0x000000ffff168224 */ /* 0x000fe400078e0006 */
[----:B------:R-:W-:-:S05]  /*2df0*/  VIADD R0, R21, 0xffffffff ;  /* 0xffffffff15007836 */ /* 0x000fca0000000000 */
[----:B------:R-:W-:Y:S01]  /*2e00*/  ISETP.GT.U32.AND P1, PT, R0, 0x7feffffe, PT ;  /* 0x7feffffe0000780c */ /* 0x000fe20003f24070 */
[----:B------:R-:W-:Y:S01]  /*2e10*/  IMAD.MOV.U32 R0, RZ, RZ, -0x3ff ;  /* 0xfffffc01ff007424 */ /* 0x000fe200078e00ff */
[----:B0-----:R-:W-:Y:S01]  /*2e20*/  DFMA R28, R18, 2.2204460492503130808e-16, R28 ;  /* 0x3cb00000121c782b */ /* 0x001fe2000000001c */
[----:B------:R-:W-:-:S10]  /*2e30*/  @!P0 IMAD.MOV.U32 R0, RZ, RZ, -0x435 ;  /* 0xfffffbcbff008424 */ /* 0x000fd400078e00ff */
[----:B------:R-:W-:Y:S05]  /*2e40*/  @P1 BRA `(.L_x_15) ;  /* 0x0000000400001947 */ /* 0x000fea0003800000 */
[C---:B------:R-:W-:Y:S01]  /*2e50*/  LOP3.LUT R6, R21.reuse, 0xfffff, RZ, 0xc0, !PT ;  /* 0x000fffff15067812 */ /* 0x040fe200078ec0ff */
[----:B------:R-:W-:Y:S01]  /*2e60*/  IMAD.MOV.U32 R34, RZ, RZ, RZ ;  /* 0x000000ffff227224 */ /* 0x000fe200078e00ff */
[----:B------:R-:W-:Y:S01]  /*2e70*/  UMOV UR8, 0x3ae80f1e ;  /* 0x3ae80f1e00087882 */ /* 0x000fe20000000000 */
[----:B------:R-:W-:Y:S01]  /*2e80*/  IMAD.MOV.U32 R26, RZ, RZ, -0x748574fc ;  /* 0x8b7a8b04ff1a7424 */ /* 0x000fe200078e00ff */
[----:B------:R-:W-:Y:S01]  /*2e90*/  LOP3.LUT R23, R6, 0x3ff00000, RZ, 0xfc, !PT ;  /* 0x3ff0000006177812 */ /* 0x000fe200078efcff */
[----:B------:R-:W-:Y:S01]  /*2ea0*/  IMAD.MOV.U32 R27, RZ, RZ, 0x3ed0ee25 ;  /* 0x3ed0ee25ff1b7424 */ /* 0x000fe200078e00ff */
[----:B------:R-:W-:Y:S01]  /*2eb0*/  UMOV UR9, 0x3eb1380b ;  /* 0x3eb1380b00097882 */ /* 0x000fe20000000000 */
[----:B------:R-:W-:Y:S01]  /*2ec0*/  LEA.HI R21, R21, R0, RZ, 0xc ;  /* 0x0000000015157211 */ /* 0x000fe200078f60ff */
[----:B------:R-:W-:Y:S01]  /*2ed0*/  UMOV UR10, 0x80000000 ;  /* 0x80000000000a7882 */ /* 0x000fe20000000000 */
[----:B------:R-:W-:Y:S01]  /*2ee0*/  ISETP.GE.U32.AND P0, PT, R23, 0x3ff6a09f, PT ;  /* 0x3ff6a09f1700780c */ /* 0x000fe20003f06070 */
[----:B------:R-:W-:-:S12]  /*2ef0*/  UMOV UR11, 0x43300000 ;  /* 0x43300000000b7882 */ /* 0x000fd80000000000 */
[----:B------:R-:W-:Y:S02]  /*2f00*/  @P0 VIADD R7, R23, 0xfff00000 ;  /* 0xfff0000017070836 */ /* 0x000fe40000000000 */
[----:B------:R-:W-:Y:S02]  /*2f10*/  @P0 VIADD R21, R21, 0x1 ;  /* 0x0000000115150836 */ /* 0x000fe40000000000 */
[----:B------:R-:W-:-:S03]  /*2f20*/  @P0 IMAD.MOV.U32 R23, RZ, RZ, R7 ;  /* 0x000000ffff170224 */ /* 0x000fc600078e0007 */
[----:B------:R-:W-:Y:S01]  /*2f30*/  LOP3.LUT R20, R21, 0x80000000, RZ, 0x3c, !PT ;  /* 0x8000000015147812 */ /* 0x000fe200078e3cff */
[----:B------:R-:W-:Y:S02]  /*2f40*/  IMAD.MOV.U32 R21, RZ, RZ, 0x43300000 ;  /* 0x43300000ff157424 */ /* 0x000fe400078e00ff */
[C---:B------:R-:W-:Y:S02]  /*2f50*/  DADD R24, R22.reuse, 1 ;  /* 0x3ff0000016187429 */ /* 0x040fe40000000000 */
[----:B------:R-:W-:Y:S02]  /*2f60*/  DADD R22, R22, -1 ;  /* 0xbff0000016167429 */ /* 0x000fe40000000000 */
[----:B------:R-:W-:Y:S01]  /*2f70*/  DADD R20, R20, -UR10 ;  /* 0x8000000a14147e29 */ /* 0x000fe20008000000 */
[----:B------:R-:W-:Y:S01]  /*2f80*/  UMOV UR10, 0xfefa39ef ;  /* 0xfefa39ef000a7882 */ /* 0x000fe20000000000 */
[----:B------:R-:W0:Y:S01]  /*2f90*/  MUFU.RCP64H R35, R25 ;  /* 0x0000001900237308 */ /* 0x000e220000001800 */
[----:B------:R-:W-:Y:S01]  /*2fa0*/  UMOV UR11, 0x3fe62e42 ;  /* 0x3fe62e42000b7882 */ /* 0x000fe20000000000 */
[----:B0-----:R-:W-:-:S08]  /*2fb0*/  DFMA R6, -R24, R34, 1 ;  /* 0x3ff000001806742b */ /* 0x001fd00000000122 */
[----:B------:R-:W-:-:S08]  /*2fc0*/  DFMA R6, R6, R6, R6 ;  /* 0x000000060606722b */ /* 0x000fd00000000006 */
[----:B------:R-:W-:-:S08]  /*2fd0*/  DFMA R34, R34, R6, R34 ;  /* 0x000000062222722b */ /* 0x000fd00000000022 */
[----:B------:R-:W-:-:S08]  /*2fe0*/  DMUL R6, R22, R34 ;  /* 0x0000002216067228 */ /* 0x000fd00000000000 */
[----:B------:R-:W-:-:S08]  /*2ff0*/  DFMA R6, R22, R34, R6 ;  /* 0x000000221606722b */ /* 0x000fd00000000006 */
[----:B------:R-:W-:-:S08]  /*3000*/  DMUL R18, R6, R6 ;  /* 0x0000000606127228 */ /* 0x000fd00000000000 */
[----:B------:R-:W-:Y:S01]  /*3010*/  DFMA R24, R18, UR8, R26 ;  /* 0x0000000812187c2b */ /* 0x000fe2000800001a */
[----:B------:R-:W-:Y:S01]  /*3020*/  UMOV UR8, 0x9f02676f ;  /* 0x9f02676f00087882 */ /* 0x000fe20000000000 */
[----:B------:R-:W-:-:S06]  /*3030*/  UMOV UR9, 0x3ef3b266 ;  /* 0x3ef3b26600097882 */ /* 0x000fcc0000000000 */
[----:B------:R-:W-:Y:S01]  /*3040*/  DFMA R24, R18, R24, UR8 ;  /* 0x0000000812187e2b */ /* 0x000fe20008000018 */
[----:B------:R-:W-:Y:S01]  /*3050*/  UMOV UR8, 0xa9ab0956 ;  /* 0xa9ab095600087882 */ /* 0x000fe20000000000 */
[----:B------:R-:W-:-:S06]  /*3060*/  UMOV UR9, 0x3f1745cb ;  /* 0x3f1745cb00097882 */ /* 0x000fcc0000000000 */
[----:B------:R-:W-:Y:S01]  /*3070*/  DFMA R24, R18, R24, UR8 ;  /* 0x0000000812187e2b */ /* 0x000fe20008000018 */
[----:B------:R-:W-:Y:S01]  /*3080*/  UMOV UR8, 0x2d1b5154 ;  /* 0x2d1b515400087882 */ /* 0x000fe20000000000 */
[----:B------:R-:W-:-:S06]  /*3090*/  UMOV UR9, 0x3f3c71c7 ;  /* 0x3f3c71c700097882 */ /* 0x000fcc0000000000 */
[----:B------:R-:W-:Y:S01]  /*30a0*/  DFMA R26, R18, R24, UR8 ;  /* 0x00000008121a7e2b */ /* 0x000fe20008000018 */
[----:B------:R-:W-:Y:S01]  /*30b0*/  UMOV UR8, 0x923be72d ;  /* 0x923be72d00087882 */ /* 0x000fe20000000000 */
[----:B------:R-:W-:Y:S01]  /*30c0*/  UMOV UR9, 0x3f624924 ;  /* 0x3f62492400097882 */ /* 0x000fe20000000000 */
[----:B------:R-:W-:-:S05]  /*30d0*/  DADD R24, R22, -R6 ;  /* 0x0000000016187229 */ /* 0x000fca0000000806 */
[----:B------:R-:W-:Y:S01]  /*30e0*/  DFMA R26, R18, R26, UR8 ;  /* 0x00000008121a7e2b */ /* 0x000fe2000800001a */
[----:B------:R-:W-:Y:S01]  /*30f0*/  UMOV UR8, 0x9999a3c4 ;  /* 0x9999a3c400087882 */ /* 0x000fe20000000000 */
[----:B------:R-:W-:Y:S01]  /*3100*/  UMOV UR9, 0x3f899999 ;  /* 0x3f89999900097882 */ /* 0x000fe20000000000 */
[----:B------:R-:W-:-:S05]  /*3110*/  DADD R24, R24, R24 ;  /* 0x0000000018187229 */ /* 0x000fca0000000018 */
[----:B------:R-:W-:Y:S01]  /*3120*/  DFMA R26, R18, R26, UR8 ;  /* 0x00000008121a7e2b */ /* 0x000fe2000800001a */
[----:B------:R-:W-:Y:S01]  /*3130*/  UMOV UR8, 0x55555554 ;  /* 0x5555555400087882 */ /* 0x000fe20000000000 */
[----:B------:R-:W-:Y:S01]  /*3140*/  UMOV UR9, 0x3fb55555 ;  /* 0x3fb5555500097882 */ /* 0x000fe20000000000 */
[----:B------:R-:W-:Y:S02]  /*3150*/  DFMA R22, R22, -R6, R24 ;  /* 0x800000061616722b */ /* 0x000fe40000000018 */
[----:B------:R-:W-:-:S03]  /*3160*/  DFMA R24, R20, UR10, R6 ;  /* 0x0000000a14187c2b */ /* 0x000fc60008000006 */
[----:B------:R-:W-:Y:S01]  /*3170*/  DFMA R26, R18, R26, UR8 ;  /* 0x00000008121a7e2b */ /* 0x000fe2000800001a */
[----:B------:R-:W-:Y:S01]  /*3180*/  UMOV UR8, 0xfefa39ef ;  /* 0xfefa39ef00087882 */ /* 0x000fe20000000000 */
[----:B------:R-:W-:Y:S01]  /*3190*/  UMOV UR9, 0x3fe62e42 ;  /* 0x3fe62e4200097882 */ /* 0x000fe20000000000 */
[----:B------:R-:W-:Y:S02]  /*31a0*/  DMUL R22, R34, R22 ;  /* 0x0000001622167228 */ /* 0x000fe40000000000 */
[----:B------:R-:W-:Y:S01]  /*31b0*/  DFMA R30, R20, -UR8, R24 ;  /* 0x80000008141e7c2b */ /* 0x000fe20008000018 */
[----:B------:R-:W-:Y:S01]  /*31c0*/  UMOV UR8, 0x3b39803f ;  /* 0x3b39803f00087882 */ /* 0x000fe20000000000 */
[----:B------:R-:W-:Y:S01]  /*31d0*/  UMOV UR9, 0x3c7abc9e ;  /* 0x3c7abc9e00097882 */ /* 0x000fe20000000000 */
[----:B------:R-:W-:-:S05]  /*31e0*/  DMUL R26, R18, R26 ;  /* 0x0000001a121a7228 */ /* 0x000fca0000000000 */
[----:B------:R-:W-:-:S03]  /*31f0*/  DADD R30, -R6, R30 ;  /* 0x00000000061e7229 */ /* 0x000fc6000000011e */
[----:B------:R-:W-:-:S08]  /*3200*/  DFMA R22, R6, R26, R22 ;  /* 0x0000001a0616722b */ /* 0x000fd00000000016 */
[----:B------:R-:W-:-:S08]  /*3210*/  DADD R22, R22, -R30 ;  /* 0x0000000016167229 */ /* 0x000fd0000000081e */
[----:B------:R-:W-:-:S08]  /*3220*/  DFMA R22, R20, UR8, R22 ;  /* 0x0000000814167c2b */ /* 0x000fd00008000016 */
[----:B------:R-:W-:Y:S01]  /*3230*/  DADD R6, R24, R22 ;  /* 0x0000000018067229 */ /* 0x000fe20000000016 */
[----:B------:R-:W-:Y:S10]  /*3240*/  BRA `(.L_x_16) ;  /* 0x0000000000187947 */ /* 0x000ff40003800000 */
.L_x_15:
[----:B------:R-:W-:Y:S01]  /*3250*/  IMAD.MOV.U32 R18, RZ, RZ, 0x0 ;  /* 0x00000000ff127424 */ /* 0x000fe200078e00ff */
[----:B------:R-:W-:Y:S01]  /*3260*/  LOP3.LUT P0, RZ, R7, 0x7fffffff, RZ, 0xc0, !PT ;  /* 0x7fffffff07ff7812 */ /* 0x000fe2000780c0ff */
[----:B------:R-:W-:-:S06]  /*3270*/  IMAD.MOV.U32 R19, RZ, RZ, 0x7ff00000 ;  /* 0x7ff00000ff137424 */ /* 0x000fcc00078e00ff */
[----:B------:R-:W-:-:S10]  /*3280*/  DFMA R18, R6, R18, +INF ;  /* 0x7ff000000612742b */ /* 0x000fd40000000012 */
[----:B------:R-:W-:Y:S02]  /*3290*/  FSEL R6, R18, RZ, P0 ;  /* 0x000000ff12067208 */ /* 0x000fe40000000000 */
[----:B------:R-:W-:-:S07]  /*32a0*/  FSEL R7, R19, -QNAN , P0 ;  /* 0xfff0000013077808 */ /* 0x000fce0000000000 */
.L_x_16:
[----:B------:R-:W-:Y:S05]  /*32b0*/  BSYNC.RECONVERGENT B0 ;  /* 0x0000000000007941 */ /* 0x000fea0003800200 */
.L_x_14:
[----:B------:R-:W-:Y:S01]  /*32c0*/  DMUL R18, RZ, R28 ;  /* 0x0000001cff127228 */ /* 0x000fe20000000000 */
[----:B------:R-:W-:Y:S01]  /*32d0*/  IMAD.SHL.U32 R0, R29, 0x2, RZ ;  /* 0x000000021d007824 */ /* 0x000fe200078e00ff */
[----:B------:R-:W-:Y:S01]  /*32e0*/  DMUL R6, R6, -2 ;  /* 0xc000000006067828 */ /* 0x000fe20000000000 */
[----:B------:R-:W-:Y:S01]  /*32f0*/  UMOV UR8, 0x33145c07 ;  /* 0x33145c0700087882 */ /* 0x000fe20000000000 */
[----:B------:R-:W-:Y:S01]  /*3300*/  UMOV UR9, 0x3ca1a626 ;  /* 0x3ca1a62600097882 */ /* 0x000fe20000000000 */
[----:B------:R-:W-:Y:S01]  /*3310*/  IMAD.MOV.U32 R34, RZ, RZ, 0x0 ;  /* 0x00000000ff227424 */ /* 0x000fe200078e00ff */
[----:B------:R-:W-:Y:S01]  /*3320*/  ISETP.GT.U32.AND P0, PT, R0, -0x79800000, PT ;  /* 0x868000000000780c */ /* 0x000fe20003f04070 */
[----:B------:R-:W-:Y:S01]  /*3330*/  IMAD.MOV.U32 R35, RZ, RZ, 0x3fd80000 ;  /* 0x3fd80000ff237424 */ /* 0x000fe200078e00ff */
[----:B------:R-:W0:Y:S01]  /*3340*/  MUFU.RSQ64H R21, R7 ;  /* 0x0000000700157308 */ /* 0x000e220000001c00 */
[----:B------:R-:W-:Y:S01]  /*3350*/  IMAD.MOV.U32 R36, RZ, RZ, -0x3e107ad8 ;  /* 0xc1ef8528ff247424 */ /* 0x000fe200078e00ff */
[----:B------:R-:W-:Y:S01]  /*3360*/  FSEL R19, R19, R29, P0 ;  /* 0x0000001d13137208 */ /* 0x000fe20000000000 */
[----:B------:R-:W-:Y:S01]  /*3370*/  IMAD.MOV.U32 R37, RZ, RZ, 0x3e21eea7 ;  /* 0x3e21eea7ff257424 */ /* 0x000fe200078e00ff */
[----:B------:R-:W-:Y:S01]  /*3380*/  FSEL R28, R18, R28, P0 ;  /* 0x0000001c121c7208 */ /* 0x000fe20000000000 */
[----:B------:R-:W-:Y:S01]  /*3390*/  VIADD R20, R7, 0xfcb00000 ;  /* 0xfcb0000007147836 */ /* 0x000fe20000000000 */
[----:B------:R-:W-:Y:S01]  /*33a0*/  UMOV UR10, 0xf9785eba ;  /* 0xf9785eba000a7882 */ /* 0x000fe20000000000 */
[----:B------:R-:W-:Y:S01]  /*33b0*/  VIADD R29, R19, 0x100000 ;  /* 0x00100000131d7836 */ /* 0x000fe20000000000 */
[----:B------:R-:W-:Y:S01]  /*33c0*/  UMOV UR11, 0x3de5db65 ;  /* 0x3de5db65000b7882 */ /* 0x000fe20000000000 */
[----:B------:R-:W-:Y:S01]  /*33d0*/  IMAD.MOV.U32 R18, RZ, RZ, R28 ;  /* 0x000000ffff127224 */ /* 0x000fe200078e001c */
[----:B------:R-:W-:Y:S01]  /*33e0*/  BSSY.RECONVERGENT B0, `(.L_x_17) ;  /* 0x0000049000007945 */ /* 0x000fe20003800200 */
[----:B------:R-:W1:Y:S01]  /*33f0*/  FRND.F64 R30, R28 ;  /* 0x0000001c001e7313 */ /* 0x000e620000301800 */
[----:B0-----:R-:W-:-:S08]  /*3400*/  DMUL R22, R20, R20 ;  /* 0x0000001414167228 */ /* 0x001fd00000000000 */
[----:B------:R-:W-:Y:S02]  /*3410*/  DFMA R22, R6, -R22, 1 ;  /* 0x3ff000000616742b */ /* 0x000fe40000000816 */
[----:B-1----:R-:W-:-:S06]  /*3420*/  DFMA R30, R30, -0.5, R18 ;  /* 0xbfe000001e1e782b */ /* 0x002fcc0000000012 */
[----:B------:R-:W-:Y:S02]  /*3430*/  DFMA R34, R22, R34, 0.5 ;  /* 0x3fe000001622742b */ /* 0x000fe40000000022 */
[----:B------:R-:W-:Y:S01]  /*3440*/  DMUL R24, R30, UR8 ;  /* 0x000000081e187c28 */ /* 0x000fe20008000000 */
[----:B------:R-:W-:Y:S01]  /*3450*/  UMOV UR8, 0x54442d18 ;  /* 0x54442d1800087882 */ /* 0x000fe20000000000 */
[----:B------:R-:W-:Y:S01]  /*3460*/  UMOV UR9, 0x400921fb ;  /* 0x400921fb00097882 */ /* 0x000fe20000000000 */
[----:B------:R-:W-:-:S05]  /*3470*/  DMUL R22, R20, R22 ;  /* 0x0000001614167228 */ /* 0x000fca0000000000 */
[----:B------:R-:W-:Y:S01]  /*3480*/  DFMA R30, R30, UR8, R24 ;  /* 0x000000081e1e7c2b */ /* 0x000fe20008000018 */
[----:B------:R-:W-:Y:S01]  /*3490*/  UMOV UR8, 0x20fd8164 ;  /* 0x20fd816400087882 */ /* 0x000fe20000000000 */
[----:B------:R-:W-:Y:S01]  /*34a0*/  UMOV UR9, 0x3da8ff83 ;  /* 0x3da8ff8300097882 */ /* 0x000fe20000000000 */
[----:B------:R-:W-:Y:S01]  /*34b0*/  DFMA R34, R34, R22, R20 ;  /* 0x000000162222722b */ /* 0x000fe20000000014 */
[----:B------:R-:W0:Y:S01]  /*34c0*/  F2I.S64.F64 R24, R28 ;  /* 0x0000001c00187311 */ /* 0x000e220000301900 */
[----:B------:R-:W-:Y:S02]  /*34d0*/  IMAD.MOV.U32 R22, RZ, RZ, 0x2cb0d246 ;  /* 0x2cb0d246ff167424 */ /* 0x000fe400078e00ff */
[----:B------:R-:W-:Y:S01]  /*34e0*/  IMAD.MOV.U32 R23, RZ, RZ, 0x3e5ae5f1 ;  /* 0x3e5ae5f1ff177424 */ /* 0x000fe200078e00ff */
[----:B------:R-:W-:-:S08]  /*34f0*/  DMUL R26, R30, R30 ;  /* 0x0000001e1e1a7228 */ /* 0x000fd00000000000 */
[C---:B------:R-:W-:Y:S01]  /*3500*/  DFMA R22, R26.reuse, UR10, -R22 ;  /* 0x0000000a1a167c2b */ /* 0x040fe20008000816 */
[----:B------:R-:W-:Y:S01]  /*3510*/  UMOV UR10, 0x69ace392 ;  /* 0x69ace392000a7882 */ /* 0x000fe20000000000 */
[C---:B------:R-:W-:Y:S01]  /*3520*/  DFMA R36, R26.reuse, -UR8, R36 ;  /* 0x800000081a247c2b */ /* 0x040fe20008000024 */
[----:B------:R-:W-:Y:S01]  /*3530*/  UMOV UR11, 0x3ec71de3 ;  /* 0x3ec71de3000b7882 */ /* 0x000fe20000000000 */
[----:B------:R-:W-:Y:S01]  /*3540*/  UMOV UR8, 0x8e06e6d9 ;  /* 0x8e06e6d900087882 */ /* 0x000fe20000000000 */
[----:B------:R-:W-:Y:S01]  /*3550*/  UMOV UR9, 0x3e927e4f ;  /* 0x3e927e4f00097882 */ /* 0x000fe20000000000 */
[----:B0-----:R-:W-:Y:S01]  /*3560*/  LOP3.LUT R0, R24, 0x1, RZ, 0xc0, !PT ;  /* 0x0000000118007812 */ /* 0x001fe200078ec0ff */
[----:B------:R-:W-:Y:S01]  /*3570*/  VIADD R25, R35, 0xfff00000 ;  /* 0xfff0000023197836 */ /* 0x000fe20000000000 */
[C---:B------:R-:W-:Y:S01]  /*3580*/  DFMA R22, R26.reuse, R22, UR10 ;  /* 0x0000000a1a167e2b */ /* 0x040fe20008000016 */
[----:B------:R-:W-:Y:S01]  /*3590*/  UMOV UR10, 0x19db62a1 ;  /* 0x19db62a1000a7882 */ /* 0x000fe20000000000 */
[----:B------:R-:W-:Y:S01]  /*35a0*/  DFMA R36, R26, R36, -UR8 ;  /* 0x800000081a247e2b */ /* 0x000fe20008000024 */
[----:B------:R-:W-:Y:S01]  /*35b0*/  UMOV UR11, 0x3f2a01a0 ;  /* 0x3f2a01a0000b7882 */ /* 0x000fe20000000000 */
[----:B------:R-:W-:Y:S01]  /*35c0*/  UMOV UR8, 0x19ddbce9 ;  /* 0x19ddbce900087882 */ /* 0x000fe20000000000 */
[----:B------:R-:W-:Y:S01]  /*35d0*/  UMOV UR9, 0x3efa01a0 ;  /* 0x3efa01a000097882 */ /* 0x000fe20000000000 */
[----:B------:R-:W-:-:S02]  /*35e0*/  ISETP.NE.U32.AND P0, PT, R0, 0x1, PT ;  /* 0x000000010000780c */ /* 0x000fc40003f05070 */
[C---:B------:R-:W-:Y:S01]  /*35f0*/  DFMA R22, R26.reuse, R22, -UR10 ;  /* 0x8000000a1a167e2b */ /* 0x040fe20008000016 */
[----:B------:R-:W-:Y:S01]  /*3600*/  UMOV UR10, 0x11110818 ;  /* 0x11110818000a7882 */ /* 0x000fe20000000000 */
[C---:B------:R-:W-:Y:S01]  /*3610*/  DFMA R36, R26.reuse, R36, UR8 ;  /* 0x000000081a247e2b */ /* 0x040fe20008000024 */
[----:B------:R-:W-:Y:S01]  /*3620*/  UMOV UR11, 0x3f811111 ;  /* 0x3f811111000b7882 */ /* 0x000fe20000000000 */
[----:B------:R-:W-:Y:S01]  /*3630*/  UMOV UR8, 0x16c15d47 ;  /* 0x16c15d4700087882 */ /* 0x000fe20000000000 */
[----:B------:R-:W-:Y:S01]  /*3640*/  UMOV UR9, 0x3f56c16c ;  /* 0x3f56c16c00097882 */ /* 0x000fe20000000000 */
[----:B------:R-:W-:Y:S02]  /*3650*/  ISETP.NE.U32.AND.EX P0, PT, RZ, RZ, PT, P0 ;  /* 0x000000ffff00720c */ /* 0x000fe40003f05100 */
[C---:B------:R-:W-:Y:S01]  /*3660*/  DFMA R22, R26.reuse, R22, UR10 ;  /* 0x0000000a1a167e2b */ /* 0x040fe20008000016 */
[----:B------:R-:W-:Y:S01]  /*3670*/  UMOV UR10, 0x55555554 ;  /* 0x55555554000a7882 */ /* 0x000fe20000000000 */
[C---:B------:R-:W-:Y:S01]  /*3680*/  DFMA R36, R26.reuse, R36, -UR8 ;  /* 0x800000081a247e2b */ /* 0x040fe20008000024 */
[----:B------:R-:W-:Y:S01]  /*3690*/  UMOV UR11, 0x3fc55555 ;  /* 0x3fc55555000b7882 */ /* 0x000fe20000000000 */
[----:B------:R-:W-:Y:S01]  /*36a0*/  UMOV UR8, 0x55555551 ;  /* 0x5555555100087882 */ /* 0x000fe20000000000 */
[----:B------:R-:W-:Y:S01]  /*36b0*/  UMOV UR9, 0x3fa55555 ;  /* 0x3fa5555500097882 */ /* 0x000fe20000000000 */
[----:B------:R-:W-:Y:S01]  /*36c0*/  LOP3.LUT P1, RZ, R24, 0x2, RZ, 0xc0, !PT ;  /* 0x0000000218ff7812 */ /* 0x000fe2000782c0ff */
[----:B------:R-:W-:Y:S01]  /*36d0*/  IMAD.MOV.U32 R24, RZ, RZ, R34 ;  /* 0x000000ffff187224 */ /* 0x000fe200078e0022 */
[----:B------:R-:W-:-:S02]  /*36e0*/  DFMA R22, R26, R22, -UR10 ;  /* 0x8000000a1a167e2b */ /* 0x000fc40008000016 */
[----:B------:R-:W-:-:S06]  /*36f0*/  DFMA R36, R26, R36, UR8 ;  /* 0x000000081a247e2b */ /* 0x000fcc0008000024 */
[C---:B------:R-:W-:Y:S02]  /*3700*/  DFMA R22, R26.reuse, R22, RZ ;  /* 0x000000161a16722b */ /* 0x040fe400000000ff */
[----:B------:R-:W-:-:S06]  /*3710*/  DFMA R36, R26, R36, -0.5 ;  /* 0xbfe000001a24742b */ /* 0x000fcc0000000024 */
[----:B------:R-:W-:Y:S02]  /*3720*/  DFMA R30, R30, R22, R30 ;  /* 0x000000161e1e722b */ /* 0x000fe4000000001e */
[----:B------:R-:W-:Y:S02]  /*3730*/  DFMA R36, R26, R36, 1 ;  /* 0x3ff000001a24742b */ /* 0x000fe40000000024 */
[----:B------:R-:W-:-:S06]  /*3740*/  DMUL R22, R6, R34 ;  /* 0x0000002206167228 */ /* 0x000fcc0000000000 */
[----:B------:R-:W-:Y:S02]  /*3750*/  LOP3.LUT R0, R31, 0x80000000, RZ, 0x3c, !PT ;  /* 0x800000001f007812 */ /* 0x000fe400078e3cff */
[----:B------:R-:W-:Y:S01]  /*3760*/  FSEL R28, R36, R30, !P0 ;  /* 0x0000001e241c7208 */ /* 0x000fe20004000000 */
[----:B------:R-:W-:Y:S01]  /*3770*/  DFMA R26, R22, -R22, R6 ;  /* 0x80000016161a722b */ /* 0x000fe20000000006 */
[----:B------:R-:W-:Y:S02]  /*3780*/  FSEL R29, R37, R31, !P0 ;  /* 0x0000001f251d7208 */ /* 0x000fe40004000000 */
[----:B------:R-:W-:Y:S02]  /*3790*/  FSEL R30, R30, R36, !P0 ;  /* 0x000000241e1e7208 */ /* 0x000fe40004000000 */
[----:B------:R-:W-:Y:S02]  /*37a0*/  FSEL R31, R0, R37, !P0 ;  /* 0x00000025001f7208 */ /* 0x000fe40004000000 */
[----:B------:R-:W-:Y:S01]  /*37b0*/  ISETP.GE.U32.AND P0, PT, R20, 0x7ca00000, PT ;  /* 0x7ca000001400780c */ /* 0x000fe20003f06070 */
[----:B------:R-:W-:Y:S01]  /*37c0*/  DFMA R36, R26, R24, R22 ;  /* 0x000000181a24722b */ /* 0x000fe20000000016 */
[----:B------:R-:W-:-:S02]  /*37d0*/  @P1 LOP3.LUT R0, R29, 0x80000000, RZ, 0x3c, !PT ;  /* 0x800000001d001812 */ /* 0x000fc400078e3cff */
[----:B------:R-:W-:-:S03]  /*37e0*/  @P1 LOP3.LUT R8, R31, 0x80000000, RZ, 0x3c, !PT ;  /* 0x800000001f081812 */ /* 0x000fc600078e3cff */
[----:B------:R-:W-:Y:S02]  /*37f0*/  @P1 IMAD.MOV.U32 R29, RZ, RZ, R0 ;  /* 0x000000ffff1d1224 */ /* 0x000fe400078e0000 */
[----:B------:R-:W-:-:S04]  /*3800*/  @P1 IMAD.MOV.U32 R31, RZ, RZ, R8 ;  /* 0x000000ffff1f1224 */ /* 0x000fc800078e0008 */
[----:B------:R-:W-:Y:S05]  /*3810*/  @!P0 BRA `(.L_x_18) ;  /* 0x0000000000148947 */ /* 0x000fea0003800000 */
[----:B------:R-:W-:Y:S01]  /*3820*/  IMAD.MOV.U32 R8, RZ, RZ, R34 ;  /* 0x000000ffff087224 */ /* 0x000fe200078e0022 */
[----:B------:R-:W-:Y:S01]  /*3830*/  MOV R10, 0x3870 ;  /* 0x00003870000a7802 */ /* 0x000fe20000000f00 */
[----:B------:R-:W-:Y:S02]  /*3840*/  IMAD.MOV.U32 R0, RZ, RZ, R6 ;  /* 0x000000ffff007224 */ /* 0x000fe400078e0006 */
[----:B------:R-:W-:-:S07]  /*3850*/  IMAD.MOV.U32 R21, RZ, RZ, R7 ;  /* 0x000000ffff157224 */ /* 0x000fce00078e0007 */
[----:B------:R-:W-:Y:S05]  /*3860*/  CALL.REL.NOINC `($__internal_1_$__cuda_sm20_dsqrt_rn_f64_mediumpath_v1) ;  /* 0x0000000800cc7944 */ /* 0x000fea0003c00000 */
.L_x_18:
[----:B------:R-:W-:Y:S05]  /*3870*/  BSYNC.RECONVERGENT B0 ;  /* 0x0000000000007941 */ /* 0x000fea0003800200 */
.L_x_17:
[----:B------:R-:W0:Y:S01]  /*3880*/  FRND.F64.TRUNC R6, R18 ;  /* 0x0000001200067313 */ /* 0x000e22000030d800 */
[----:B------:R-:W-:Y:S01]  /*3890*/  DMUL R22, RZ, R18 ;  /* 0x00000012ff167228 */ /* 0x000fe20000000000 */
[----:B------:R-:W-:Y:S01]  /*38a0*/  UMOV UR4, 0x1 ;  /* 0x0000000100047882 */ /* 0x000fe20000000000 */
[----:B------:R-:W-:-:S08]  /*38b0*/  DADD R20, RZ, R30 ;  /* 0x00000000ff147229 */ /* 0x000fd0000000001e */
[----:B------:R-:W-:Y:S02]  /*38c0*/  DMUL R20, R20, R36 ;  /* 0x0000002414147228 */ /* 0x000fe40000000000 */
[----:B0-----:R-:W-:-:S06]  /*38d0*/  DSETP.NEU.AND P0, PT, R18, R6, PT ;  /* 0x000000061200722a */ /* 0x001fcc0003f0d000 */
[----:B------:R-:W-:Y:S02]  /*38e0*/  FSEL R6, R22, R28, !P0 ;  /* 0x0000001c16067208 */ /* 0x000fe40004000000 */
[----:B------:R-:W-:-:S06]  /*38f0*/  FSEL R7, R23, R29, !P0 ;  /* 0x0000001d17077208 */ /* 0x000fcc0004000000 */
[----:B------:R-:W-:Y:S01]  /*3900*/  DMUL R36, R36, R6 ;  /* 0x0000000624247228 */ /* 0x000fe20000000000 */
[----:B------:R-:W-:Y:S02]  /*3910*/  IMAD.MOV.U32 R7, RZ, RZ, R5 ;  /* 0x000000ffff077224 */ /* 0x000fe400078e0005 */
[----:B------:R-:W-:Y:S02]  /*3920*/  IMAD.MOV.U32 R5, RZ, RZ, R3 ;  /* 0x000000ffff057224 */ /* 0x000fe400078e0003 */
[----:B------:R-:W-:Y:S02]  /*3930*/  IMAD.MOV.U32 R6, RZ, RZ, R33 ;  /* 0x000000ffff067224 */ /* 0x000fe400078e0021 */
[----:B------:R-:W-:-:S07]  /*3940*/  IMAD.MOV.U32 R3, RZ, RZ, R11 ;  /* 0x000000ffff037224 */ /* 0x000fce00078e000b */
.L_x_13:
[----:B------:R-:W-:Y:S01]  /*3950*/  DFMA R10, R12, R36, R14 ;  /* 0x000000240c0a722b */ /* 0x000fe2000000000e */
[----:B------:R-:W-:Y:S01]  /*3960*/  IMAD.MOV.U32 R18, RZ, RZ, 0x652b82fe ;  /* 0x652b82feff127424 */ /* 0x000fe200078e00ff */
[----:B------:R-:W-:Y:S01]  /*3970*/  UMOV UR8, 0xfefa39ef ;  /* 0xfefa39ef00087882 */ /* 0x000fe20000000000 */
[----:B------:R-:W-:Y:S01]  /*3980*/  IMAD.MOV.U32 R19, RZ, RZ, 0x3ff71547 ;  /* 0x3ff71547ff137424 */ /* 0x000fe200078e00ff */
[----:B------:R-:W-:Y:S01]  /*3990*/  UMOV UR9, 0x3fe62e42 ;  /* 0x3fe62e4200097882 */ /* 0x000fe20000000000 */
[----:B------:R-:W-:Y:S04]  /*39a0*/  BSSY.RECONVERGENT B0, `(.L_x_19) ;  /* 0x0000037000007945 */ /* 0x000fe80003800200 */
[----:B------:R-:W-:Y:S01]  /*39b0*/  DFMA R18, R10, R18, 6.75539944105574400000e+15 ;  /* 0x433800000a12742b */ /* 0x000fe20000000012 */
[----:B------:R-:W-:-:S07]  /*39c0*/  FSETP.GEU.AND P0, PT, |R11|, 4.1917929649353027344, PT ;  /* 0x4086232b0b00780b */ /* 0x000fce0003f0e200 */
[----:B------:R-:W-:-:S08]  /*39d0*/  DADD R22, R18, -6.75539944105574400000e+15 ;  /* 0xc338000012167429 */ /* 0x000fd00000000000 */
[----:B------:R-:W-:Y:S01]  /*39e0*/  DFMA R24, R22, -UR8, R10 ;  /* 0x8000000816187c2b */ /* 0x000fe2000800000a */
[----:B------:R-:W-:Y:S01]  /*39f0*/  UMOV UR8, 0x3b39803f ;  /* 0x3b39803f00087882 */ /* 0x000fe20000000000 */
[----:B------:R-:W-:-:S06]  /*3a00*/  UMOV UR9, 0x3c7abc9e ;  /* 0x3c7abc9e00097882 */ /* 0x000fcc0000000000 */
[----:B------:R-:W-:Y:S01]  /*3a10*/  DFMA R22, R22, -UR8, R24 ;  /* 0x8000000816167c2b */ /* 0x000fe20008000018 */
[----:B------:R-:W-:Y:S01]  /*3a20*/  UMOV UR8, 0x69ce2bdf ;  /* 0x69ce2bdf00087882 */ /* 0x000fe20000000000 */
[----:B------:R-:W-:Y:S01]  /*3a30*/  IMAD.MOV.U32 R24, RZ, RZ, -0x35dec16 ;  /* 0xfca213eaff187424 */ /* 0x000fe200078e00ff */
[----:B------:R-:W-:Y:S01]  /*3a40*/  UMOV UR9, 0x3e5ade15 ;  /* 0x3e5ade1500097882 */ /* 0x000fe20000000000 */
[----:B------:R-:W-:-:S06]  /*3a50*/  IMAD.MOV.U32 R25, RZ, RZ, 0x3e928af3 ;  /* 0x3e928af3ff197424 */ /* 0x000fcc00078e00ff */
        /* <DEDUP_REMOVED lines=24> */
[----:B------:R-:W-:-:S08]  /*3be0*/  DFMA R24, R22, R24, UR8 ;  /* 0x0000000816187e2b */ /* 0x000fd00008000018 */
[----:B------:R-:W-:-:S08]  /*3bf0*/  DFMA R24, R22, R24, 1 ;  /* 0x3ff000001618742b */ /* 0x000fd00000000018 */
[----:B------:R-:W-:-:S10]  /*3c00*/  DFMA R24, R22, R24, 1 ;  /* 0x3ff000001618742b */ /* 0x000fd40000000018 */
[----:B------:R-:W-:Y:S02]  /*3c10*/  IMAD R23, R18, 0x100000, R25 ;  /* 0x0010000012177824 */ /* 0x000fe400078e0219 */
[----:B------:R-:W-:Y:S01]  /*3c20*/  IMAD.MOV.U32 R22, RZ, RZ, R24 ;  /* 0x000000ffff167224 */ /* 0x000fe200078e0018 */
[----:B------:R-:W-:Y:S06]  /*3c30*/  @!P0 BRA `(.L_x_20) ;  /* 0x0000000000348947 */ /* 0x000fec0003800000 */
[----:B------:R-:W-:Y:S01]  /*3c40*/  FSETP.GEU.AND P1, PT, |R11|, 4.2275390625, PT ;  /* 0x408748000b00780b */ /* 0x000fe20003f2e200 */
[C---:B------:R-:W-:Y:S02]  /*3c50*/  DADD R22, R10.reuse, +INF ;  /* 0x7ff000000a167429 */ /* 0x040fe40000000000 */
[----:B------:R-:W-:-:S08]  /*3c60*/  DSETP.GEU.AND P0, PT, R10, RZ, PT ;  /* 0x000000ff0a00722a */ /* 0x000fd00003f0e000 */
[----:B------:R-:W-:Y:S02]  /*3c70*/  FSEL R22, R22, RZ, P0 ;  /* 0x000000ff16167208 */ /* 0x000fe40000000000 */
[----:B------:R-:W-:Y:S01]  /*3c80*/  @!P1 LEA.HI R0, R18, R18, RZ, 0x1 ;  /* 0x0000001212009211 */ /* 0x000fe200078f08ff */
[----:B------:R-:W-:Y:S01]  /*3c90*/  @!P1 IMAD.MOV.U32 R10, RZ, RZ, R24 ;  /* 0x000000ffff0a9224 */ /* 0x000fe200078e0018 */
[----:B------:R-:W-:Y:S02]  /*3ca0*/  FSEL R23, R23, RZ, P0 ;  /* 0x000000ff17177208 */ /* 0x000fe40000000000 */
[----:B------:R-:W-:-:S05]  /*3cb0*/  @!P1 SHF.R.S32.HI R11, RZ, 0x1, R0 ;  /* 0x00000001ff0b9819 */ /* 0x000fca0000011400 */
[----:B------:R-:W-:Y:S02]  /*3cc0*/  @!P1 IMAD.IADD R18, R18, 0x1, -R11 ;  /* 0x0000000112129824 */ /* 0x000fe400078e0a0b */
[----:B------:R-:W-:-:S03]  /*3cd0*/  @!P1 IMAD R11, R11, 0x100000, R25 ;  /* 0x001000000b0b9824 */ /* 0x000fc600078e0219 */
[----:B------:R-:W-:Y:S01]  /*3ce0*/  @!P1 LEA R19, R18, 0x3ff00000, 0x14 ;  /* 0x3ff0000012139811 */ /* 0x000fe200078ea0ff */
[----:B------:R-:W-:-:S06]  /*3cf0*/  @!P1 IMAD.MOV.U32 R18, RZ, RZ, RZ ;  /* 0x000000ffff129224 */ /* 0x000fcc00078e00ff */
[----:B------:R-:W-:-:S11]  /*3d00*/  @!P1 DMUL R22, R10, R18 ;  /* 0x000000120a169228 */ /* 0x000fd60000000000 */
.L_x_20:
[----:B------:R-:W-:Y:S05]  /*3d10*/  BSYNC.RECONVERGENT B0 ;  /* 0x0000000000007941 */ /* 0x000fea0003800200 */
.L_x_19:
[----:B------:R-:W2:Y:S01]  /*3d20*/  LDC.64 R10, c[0x0][0x380] ;  /* 0x0000e000ff0a7b82 */ /* 0x000ea20000000a00 */
[----:B------:R-:W-:Y:S01]  /*3d30*/  DMUL R16, R22, R16 ;  /* 0x0000001016107228 */ /* 0x000fe20000000000 */
[----:B------:R-:W-:-:S04]  /*3d40*/  UIADD3 UR5, UPT, UPT, UR5, 0x1, URZ ;  /* 0x0000000105057890 */ /* 0x000fc8000fffe0ff */
[----:B------:R-:W-:Y:S01]  /*3d50*/  UISETP.NE.AND UP0, UPT, UR5, URZ, UPT ;  /* 0x000000ff0500728c */ /* 0x000fe2000bf05270 */
[----:B--2---:R-:W-:-:S04]  /*3d60*/  IMAD.WIDE R10, R9, 0x8, R10 ;  /* 0x00000008090a7825 */ /* 0x004fc800078e020a */
[----:B------:R-:W-:Y:S01]  /*3d70*/  VIADD R9, R9, 0x1 ;  /* 0x0000000109097836 */ /* 0x000fe20000000000 */
[----:B------:R2:W-:Y:S03]  /*3d80*/  STG.E.64 desc[UR6][R10.64], R16 ;  /* 0x000000100a007986 */ /* 0x0005e6000c101b06 */
[----:B------:R-:W-:Y:S05]  /*3d90*/  BRA.U UP0, `(.L_x_21) ;  /* 0xffffffed00487547 */ /* 0x000fea000b83ffff */
[----:B------:R-:W-:Y:S05]  /*3da0*/  EXIT ;  /* 0x000000000000794d */ /* 0x000fea0003800000 */
        .weak           $__internal_0_$__cuda_sm20_div_rn_f64_full
        .type           $__internal_0_$__cuda_sm20_div_rn_f64_full,@function
        .size           $__internal_0_$__cuda_sm20_div_rn_f64_full,($__internal_1_$__cuda_sm20_dsqrt_rn_f64_mediumpath_v1 - $__internal_0_$__cuda_sm20_div_rn_f64_full)
$__internal_0_$__cuda_sm20_div_rn_f64_full:
[C---:B------:R-:W-:Y:S01]  /*3db0*/  FSETP.GEU.AND P0, PT, |R15|.reuse, 1.469367938527859385e-39, PT ;  /* 0x001000000f00780b */ /* 0x040fe20003f0e200 */
[----:B------:R-:W0:Y:S01]  /*3dc0*/  LDC.64 R12, c[0x0][0x3b8] ;  /* 0x0000ee00ff0c7b82 */ /* 0x000e220000000a00 */
[C---:B------:R-:W-:Y:S01]  /*3dd0*/  LOP3.LUT R10, R15.reuse, 0x800fffff, RZ, 0xc0, !PT ;  /* 0x800fffff0f0a7812 */ /* 0x040fe200078ec0ff */
[----:B------:R-:W-:Y:S01]  /*3de0*/  IMAD.MOV.U32 R18, RZ, RZ, 0x1 ;  /* 0x00000001ff127424 */ /* 0x000fe200078e00ff */
[----:B------:R-:W-:Y:S01]  /*3df0*/  LOP3.LUT R23, R15, 0x7ff00000, RZ, 0xc0, !PT ;  /* 0x7ff000000f177812 */ /* 0x000fe200078ec0ff */
[----:B------:R-:W-:Y:S01]  /*3e00*/  IMAD.MOV.U32 R8, RZ, RZ, 0x1ca00000 ;  /* 0x1ca00000ff087424 */ /* 0x000fe200078e00ff */
[----:B------:R-:W-:Y:S01]  /*3e10*/  LOP3.LUT R11, R10, 0x3ff00000, RZ, 0xfc, !PT ;  /* 0x3ff000000a0b7812 */ /* 0x000fe200078efcff */
[----:B------:R-:W-:-:S06]  /*3e20*/  IMAD.MOV.U32 R10, RZ, RZ, R14 ;  /* 0x000000ffff0a7224 */ /* 0x000fcc00078e000e */
[----:B------:R-:W-:-:S06]  /*3e30*/  @!P0 DMUL R10, R14, 8.98846567431157953865e+307 ;  /* 0x7fe000000e0a8828 */ /* 0x000fcc0000000000 */
[----:B------:R-:W1:Y:S01]  /*3e40*/  MUFU.RCP64H R19, R11 ;  /* 0x0000000b00137308 */ /* 0x000e620000001800 */
[----:B0-----:R-:W-:-:S04]  /*3e50*/  LOP3.LUT R22, R13, 0x7ff00000, RZ, 0xc0, !PT ;  /* 0x7ff000000d167812 */ /* 0x001fc800078ec0ff */
[----:B------:R-:W-:Y:S01]  /*3e60*/  ISETP.GE.U32.AND P1, PT, R22, R23, PT ;  /* 0x000000171600720c */ /* 0x000fe20003f26070 */
[----:B------:R-:W-:Y:S01]  /*3e70*/  IMAD.MOV.U32 R29, RZ, RZ, R22 ;  /* 0x000000ffff1d7224 */ /* 0x000fe200078e0016 */
[----:B-1----:R-:W-:-:S08]  /*3e80*/  DFMA R20, R18, -R10, 1 ;  /* 0x3ff000001214742b */ /* 0x002fd0000000080a */
[----:B------:R-:W-:-:S08]  /*3e90*/  DFMA R20, R20, R20, R20 ;  /* 0x000000141414722b */ /* 0x000fd00000000014 */
[----:B------:R-:W-:Y:S01]  /*3ea0*/  DFMA R20, R18, R20, R18 ;  /* 0x000000141214722b */ /* 0x000fe20000000012 */
[----:B------:R-:W-:Y:S02]  /*3eb0*/  SEL R18, R8, 0x63400000, !P1 ;  /* 0x6340000008127807 */ /* 0x000fe40004800000 */
[----:B------:R-:W-:Y:S02]  /*3ec0*/  FSETP.GEU.AND P1, PT, |R13|, 1.469367938527859385e-39, PT ;  /* 0x001000000d00780b */ /* 0x000fe40003f2e200 */
[----:B------:R-:W-:Y:S01]  /*3ed0*/  LOP3.LUT R19, R18, 0x800fffff, R13, 0xf8, !PT ;  /* 0x800fffff12137812 */ /* 0x000fe200078ef80d */
[----:B------:R-:W-:Y:S02]  /*3ee0*/  IMAD.MOV.U32 R18, RZ, RZ, R12 ;  /* 0x000000ffff127224 */ /* 0x000fe400078e000c */
[----:B------:R-:W-:-:S08]  /*3ef0*/  DFMA R24, R20, -R10, 1 ;  /* 0x3ff000001418742b */ /* 0x000fd0000000080a */
[----:B------:R-:W-:Y:S01]  /*3f00*/  DFMA R20, R20, R24, R20 ;  /* 0x000000181414722b */ /* 0x000fe20000000014 */
[----:B------:R-:W-:Y:S10]  /*3f10*/  @P1 BRA `(.L_x_22) ;  /* 0x0000000000201947 */ /* 0x000ff40003800000 */
[----:B------:R-:W-:-:S04]  /*3f20*/  LOP3.LUT R25, R15, 0x7ff00000, RZ, 0xc0, !PT ;  /* 0x7ff000000f197812 */ /* 0x000fc800078ec0ff */
[----:B------:R-:W-:-:S04]  /*3f30*/  ISETP.GE.U32.AND P1, PT, R22, R25, PT ;  /* 0x000000191600720c */ /* 0x000fc80003f26070 */
[----:B------:R-:W-:-:S04]  /*3f40*/  SEL R24, R8, 0x63400000, !P1 ;  /* 0x6340000008187807 */ /* 0x000fc80004800000 */
[----:B------:R-:W-:-:S04]  /*3f50*/  LOP3.LUT R24, R24, 0x80000000, R13, 0xf8, !PT ;  /* 0x8000000018187812 */ /* 0x000fc800078ef80d */
[----:B------:R-:W-:Y:S01]  /*3f60*/  LOP3.LUT R25, R24, 0x100000, RZ, 0xfc, !PT ;  /* 0x0010000018197812 */ /* 0x000fe200078efcff */
[----:B------:R-:W-:-:S06]  /*3f70*/  IMAD.MOV.U32 R24, RZ, RZ, RZ ;  /* 0x000000ffff187224 */ /* 0x000fcc00078e00ff */
[----:B------:R-:W-:-:S10]  /*3f80*/  DFMA R18, R18, 2, -R24 ;  /* 0x400000001212782b */ /* 0x000fd40000000818 */
[----:B------:R-:W-:-:S07]  /*3f90*/  LOP3.LUT R29, R19, 0x7ff00000, RZ, 0xc0, !PT ;  /* 0x7ff00000131d7812 */ /* 0x000fce00078ec0ff */
.L_x_22:
[----:B------:R-:W-:Y:S01]  /*3fa0*/  IMAD.MOV.U32 R28, RZ, RZ, R23 ;  /* 0x000000ffff1c7224 */ /* 0x000fe200078e0017 */
[----:B------:R-:W-:Y:S01]  /*3fb0*/  @!P0 LOP3.LUT R28, R11, 0x7ff00000, RZ, 0xc0, !PT ;  /* 0x7ff000000b1c8812 */ /* 0x000fe200078ec0ff */
[----:B------:R-:W-:Y:S01]  /*3fc0*/  VIADD R23, R29, 0xffffffff ;  /* 0xffffffff1d177836 */ /* 0x000fe20000000000 */
[----:B------:R-:W-:-:S03]  /*3fd0*/  DMUL R24, R20, R18 ;  /* 0x0000001214187228 */ /* 0x000fc60000000000 */
[----:B------:R-:W-:Y:S01]  /*3fe0*/  VIADD R30, R28, 0xffffffff ;  /* 0xffffffff1c1e7836 */ /* 0x000fe20000000000 */
[----:B------:R-:W-:-:S04]  /*3ff0*/  ISETP.GT.U32.AND P0, PT, R23, 0x7feffffe, PT ;  /* 0x7feffffe1700780c */ /* 0x000fc80003f04070 */
[----:B------:R-:W-:Y:S01]  /*4000*/  ISETP.GT.U32.OR P0, PT, R30, 0x7feffffe, P0 ;  /* 0x7feffffe1e00780c */ /* 0x000fe20000704470 */
[----:B------:R-:W-:-:S08]  /*4010*/  DFMA R26, R24, -R10, R18 ;  /* 0x8000000a181a722b */ /* 0x000fd00000000012 */
[----:B------:R-:W-:-:S04]  /*4020*/  DFMA R20, R20, R26, R24 ;  /* 0x0000001a1414722b */ /* 0x000fc80000000018 */
[----:B------:R-:W-:Y:S07]  /*4030*/  @P0 BRA `(.L_x_23) ;  /* 0x00000000006c0947 */ /* 0x000fee0003800000 */
[----:B------:R-:W-:-:S04]  /*4040*/  LOP3.LUT R13, R15, 0x7ff00000, RZ, 0xc0, !PT ;  /* 0x7ff000000f0d7812 */ /* 0x000fc800078ec0ff */
[CC--:B------:R-:W-:Y:S02]  /*4050*/  VIADDMNMX R12, R22.reuse, -R13.reuse, 0xb9600000, !PT ;  /* 0xb9600000160c7446 */ /* 0x0c0fe4000780090d */
[----:B------:R-:W-:Y:S02]  /*4060*/  ISETP.GE.U32.AND P0, PT, R22, R13, PT ;  /* 0x0000000d1600720c */ /* 0x000fe40003f06070 */
[----:B------:R-:W-:Y:S02]  /*4070*/  VIMNMX R12, PT, PT, R12, 0x46a00000, PT ;  /* 0x46a000000c0c7848 */ /* 0x000fe40003fe0100 */
[----:B------:R-:W-:-:S05]  /*4080*/  SEL R13, R8, 0x63400000, !P0 ;  /* 0x63400000080d7807 */ /* 0x000fca0004000000 */
[----:B------:R-:W-:Y:S02]  /*4090*/  IMAD.IADD R8, R12, 0x1, -R13 ;  /* 0x000000010c087824 */ /* 0x000fe400078e0a0d */
[----:B------:R-:W-:Y:S02]  /*40a0*/  IMAD.MOV.U32 R12, RZ, RZ, RZ ;  /* 0x000000ffff0c7224 */ /* 0x000fe400078e00ff */
[----:B------:R-:W-:-:S06]  /*40b0*/  VIADD R13, R8, 0x7fe00000 ;  /* 0x7fe00000080d7836 */ /* 0x000fcc0000000000 */
[----:B------:R-:W-:-:S10]  /*40c0*/  DMUL R22, R20, R12 ;  /* 0x0000000c14167228 */ /* 0x000fd40000000000 */
[----:B------:R-:W-:-:S13]  /*40d0*/  FSETP.GTU.AND P0, PT, |R23|, 1.469367938527859385e-39, PT ;  /* 0x001000001700780b */ /* 0x000fda0003f0c200 */
[----:B------:R-:W-:Y:S05]  /*40e0*/  @P0 BRA `(.L_x_24) ;  /* 0x0000000000980947 */ /* 0x000fea0003800000 */
[----:B------:R-:W-:Y:S01]  /*40f0*/  DFMA R10, R20, -R10, R18 ;  /* 0x8000000a140a722b */ /* 0x000fe20000000012 */
[----:B------:R-:W-:-:S09]  /*4100*/  IMAD.MOV.U32 R12, RZ, RZ, RZ ;  /* 0x000000ffff0c7224 */ /* 0x000fd200078e00ff */
[C---:B------:R-:W-:Y:S02]  /*4110*/  FSETP.NEU.AND P0, PT, R11.reuse, RZ, PT ;  /* 0x000000ff0b00720b */ /* 0x040fe40003f0d000 */
[----:B------:R-:W-:-:S04]  /*4120*/  LOP3.LUT R15, R11, 0x80000000, R15, 0x48, !PT ;  /* 0x800000000b0f7812 */ /* 0x000fc800078e480f */
[----:B------:R-:W-:-:S07]  /*4130*/  LOP3.LUT R13, R15, R13, RZ, 0xfc, !PT ;  /* 0x0000000d0f0d7212 */ /* 0x000fce00078efcff */
[----:B------:R-:W-:Y:S05]  /*4140*/  @!P0 BRA `(.L_x_24) ;  /* 0x0000000000808947 */ /* 0x000fea0003800000 */
[----:B------:R-:W-:Y:S01]  /*4150*/  IMAD.MOV R11, RZ, RZ, -R8 ;  /* 0x000000ffff0b7224 */ /* 0x000fe200078e0a08 */
[----:B------:R-:W-:Y:S01]  /*4160*/  DMUL.RP R12, R20, R12 ;  /* 0x0000000c140c7228 */ /* 0x000fe20000008000 */
[----:B------:R-:W-:-:S06]  /*4170*/  IMAD.MOV.U32 R10, RZ, RZ, RZ ;  /* 0x000000ffff0a7224 */ /* 0x000fcc00078e00ff */
[----:B------:R-:W-:-:S03]  /*4180*/  DFMA R10, R22, -R10, R20 ;  /* 0x8000000a160a722b */ /* 0x000fc60000000014 */
[----:B------:R-:W-:-:S03]  /*4190*/  LOP3.LUT R15, R13, R15, RZ, 0x3c, !PT ;  /* 0x0000000f0d0f7212 */ /* 0x000fc600078e3cff */
[----:B------:R-:W-:-:S04]  /*41a0*/  IADD3 R10, PT, PT, -R8, -0x43300000, RZ ;  /* 0xbcd00000080a7810 */ /* 0x000fc80007ffe1ff */
[----:B------:R-:W-:-:S04]  /*41b0*/  FSETP.NEU.AND P0, PT, |R11|, R10, PT ;  /* 0x0000000a0b00720b */ /* 0x000fc80003f0d200 */
[----:B------:R-:W-:Y:S02]  /*41c0*/  FSEL R22, R12, R22, !P0 ;  /* 0x000000160c167208 */ /* 0x000fe40004000000 */
[----:B------:R-:W-:Y:S01]  /*41d0*/  FSEL R23, R15, R23, !P0 ;  /* 0x000000170f177208 */ /* 0x000fe20004000000 */
[----:B------:R-:W-:Y:S06]  /*41e0*/  BRA `(.L_x_24) ;  /* 0x0000000000587947 */ /* 0x000fec0003800000 */
.L_x_23:
[----:B------:R-:W0:Y:S02]  /*41f0*/  LDC.64 R10, c[0x0][0x3b8] ;  /* 0x0000ee00ff0a7b82 */ /* 0x000e240000000a00 */
[----:B0-----:R-:W-:-:S14]  /*4200*/  DSETP.NAN.AND P0, PT, R10, R10, PT ;  /* 0x0000000a0a00722a */ /* 0x001fdc0003f08000 */
[----:B------:R-:W-:Y:S05]  /*4210*/  @P0 BRA `(.L_x_25) ;  /* 0x0000000000440947 */ /* 0x000fea0003800000 */
[----:B------:R-:W-:-:S14]  /*4220*/  DSETP.NAN.AND P0, PT, R14, R14, PT ;  /* 0x0000000e0e00722a */ /* 0x000fdc0003f08000 */
[----:B------:R-:W-:Y:S05]  /*4230*/  @P0 BRA `(.L_x_26) ;  /* 0x0000000000300947 */ /* 0x000fea0003800000 */
[----:B------:R-:W-:Y:S01]  /*4240*/  ISETP.NE.AND P0, PT, R29, R28, PT ;  /* 0x0000001c1d00720c */ /* 0x000fe20003f05270 */
[----:B------:R-:W-:Y:S02]  /*4250*/  IMAD.MOV.U32 R22, RZ, RZ, 0x0 ;  /* 0x00000000ff167424 */ /* 0x000fe400078e00ff */
[----:B------:R-:W-:-:S10]  /*4260*/  IMAD.MOV.U32 R23, RZ, RZ, -0x80000 ;  /* 0xfff80000ff177424 */ /* 0x000fd400078e00ff */
[----:B------:R-:W-:Y:S05]  /*4270*/  @!P0 BRA `(.L_x_24) ;  /* 0x0000000000348947 */ /* 0x000fea0003800000 */
[----:B------:R-:W-:Y:S02]  /*4280*/  ISETP.NE.AND P0, PT, R29, 0x7ff00000, PT ;  /* 0x7ff000001d00780c */ /* 0x000fe40003f05270 */
[----:B------:R-:W-:Y:S02]  /*4290*/  LOP3.LUT R23, R15, 0x80000000, R13, 0x48, !PT ;  /* 0x800000000f177812 */ /* 0x000fe400078e480d */
[----:B------:R-:W-:-:S13]  /*42a0*/  ISETP.EQ.OR P0, PT, R28, RZ, !P0 ;  /* 0x000000ff1c00720c */ /* 0x000fda0004702670 */
[----:B------:R-:W-:Y:S01]  /*42b0*/  @P0 LOP3.LUT R8, R23, 0x7ff00000, RZ, 0xfc, !PT ;  /* 0x7ff0000017080812 */ /* 0x000fe200078efcff */
[----:B------:R-:W-:Y:S02]  /*42c0*/  @!P0 IMAD.MOV.U32 R22, RZ, RZ, RZ ;  /* 0x000000ffff168224 */ /* 0x000fe400078e00ff */
[----:B------:R-:W-:Y:S02]  /*42d0*/  @P0 IMAD.MOV.U32 R22, RZ, RZ, RZ ;  /* 0x000000ffff160224 */ /* 0x000fe400078e00ff */
[----:B------:R-:W-:Y:S01]  /*42e0*/  @P0 IMAD.MOV.U32 R23, RZ, RZ, R8 ;  /* 0x000000ffff170224 */ /* 0x000fe200078e0008 */
[----:B------:R-:W-:Y:S06]  /*42f0*/  BRA `(.L_x_24) ;  /* 0x0000000000147947 */ /* 0x000fec0003800000 */
.L_x_26:
[----:B------:R-:W-:Y:S01]  /*4300*/  LOP3.LUT R23, R15, 0x80000, RZ, 0xfc, !PT ;  /* 0x000800000f177812 */ /* 0x000fe200078efcff */
[----:B------:R-:W-:Y:S01]  /*4310*/  IMAD.MOV.U32 R22, RZ, RZ, R14 ;  /* 0x000000ffff167224 */ /* 0x000fe200078e000e */
[----:B------:R-:W-:Y:S06]  /*4320*/  BRA `(.L_x_24) ;  /* 0x0000000000087947 */ /* 0x000fec0003800000 */
.L_x_25:
[----:B------:R-:W-:Y:S01]  /*4330*/  LOP3.LUT R23, R13, 0x80000, RZ, 0xfc, !PT ;  /* 0x000800000d177812 */ /* 0x000fe200078efcff */
[----:B------:R-:W-:-:S07]  /*4340*/  IMAD.MOV.U32 R22, RZ, RZ, R12 ;  /* 0x000000ffff167224 */ /* 0x000fce00078e000c */
.L_x_24:
[----:B------:R-:W-:Y:S02]  /*4350*/  IMAD.MOV.U32 R10, RZ, RZ, R0 ;  /* 0x000000ffff0a7224 */ /* 0x000fe400078e0000 */
[----:B------:R-:W-:Y:S02]  /*4360*/  IMAD.MOV.U32 R11, RZ, RZ, 0x0 ;  /* 0x00000000ff0b7424 */ /* 0x000fe400078e00ff */
[----:B------:R-:W-:Y:S02]  /*4370*/  IMAD.MOV.U32 R20, RZ, RZ, R22 ;  /* 0x000000ffff147224 */ /* 0x000fe400078e0016 */
[----:B------:R-:W-:Y:S01]  /*4380*/  IMAD.MOV.U32 R21, RZ, RZ, R23 ;  /* 0x000000ffff157224 */ /* 0x000fe200078e0017 */
[----:B------:R-:W-:Y:S06]  /*4390*/  RET.REL.NODEC R10 `(random_and_simulate_kernel) ;  /* 0xffffffbc0a187950 */ /* 0x000fec0003c3ffff */
        .weak           $__internal_1_$__cuda_sm20_dsqrt_rn_f64_mediumpath_v1
        .type           $__internal_1_$__cuda_sm20_dsqrt_rn_f64_mediumpath_v1,@function
        .size           $__internal_1_$__cuda_sm20_dsqrt_rn_f64_mediumpath_v1,(.L_x_75 - $__internal_1_$__cuda_sm20_dsqrt_rn_f64_mediumpath_v1)
$__internal_1_$__cuda_sm20_dsqrt_rn_f64_mediumpath_v1:
[----:B------:R-:W-:Y:S01]  /*43a0*/  ISETP.GE.U32.AND P0, PT, R20, -0x3400000, PT ;  /* 0xfcc000001400780c */ /* 0x000fe20003f06070 */
[----:B------:R-:W-:Y:S01]  /*43b0*/  BSSY.RECONVERGENT B1, `(.L_x_27) ;  /* 0x0000025000017945 */ /* 0x000fe20003800200 */
[----:B------:R-:W-:Y:S02]  /*43c0*/  IMAD.MOV.U32 R20, RZ, RZ, R0 ;  /* 0x000000ffff147224 */ /* 0x000fe400078e0000 */
[----:B------:R-:W-:-:S09]  /*43d0*/  IMAD.MOV.U32 R24, RZ, RZ, R8 ;  /* 0x000000ffff187224 */ /* 0x000fd200078e0008 */
[----:B------:R-:W-:Y:S05]  /*43e0*/  @!P0 BRA `(.L_x_28) ;  /* 0x0000000000208947 */ /* 0x000fea0003800000 */
[----:B------:R-:W-:-:S10]  /*43f0*/  DFMA.RM R24, R26, R24, R22 ;  /* 0x000000181a18722b */ /* 0x000fd40000004016 */
[----:B------:R-:W-:-:S05]  /*4400*/  IADD3 R22, P0, PT, R24, 0x1, RZ ;  /* 0x0000000118167810 */ /* 0x000fca0007f1e0ff */
[----:B------:R-:W-:-:S06]  /*4410*/  IMAD.X R23, RZ, RZ, R25, P0 ;  /* 0x000000ffff177224 */ /* 0x000fcc00000e0619 */
[----:B------:R-:W-:-:S08]  /*4420*/  DFMA.RP R20, -R24, R22, R20 ;  /* 0x000000161814722b */ /* 0x000fd00000008114 */
[----:B------:R-:W-:-:S06]  /*4430*/  DSETP.GT.AND P0, PT, R20, RZ, PT ;  /* 0x000000ff1400722a */ /* 0x000fcc0003f04000 */
[----:B------:R-:W-:Y:S02]  /*4440*/  FSEL R22, R22, R24, P0 ;  /* 0x0000001816167208 */ /* 0x000fe40000000000 */
[----:B------:R-:W-:Y:S01]  /*4450*/  FSEL R23, R23, R25, P0 ;  /* 0x0000001917177208 */ /* 0x000fe20000000000 */
[----:B------:R-:W-:Y:S06]  /*4460*/  BRA `(.L_x_29) ;  /* 0x0000000000647947 */ /* 0x000fec0003800000 */
.L_x_28:
[----:B------:R-:W-:-:S14]  /*4470*/  DSETP.NE.AND P0, PT, R20, RZ, PT ;  /* 0x000000ff1400722a */ /* 0x000fdc0003f05000 */
[----:B------:R-:W-:Y:S05]  /*4480*/  @!P0 BRA `(.L_x_30) ;  /* 0x0000000000588947 */ /* 0x000fea0003800000 */
[----:B------:R-:W-:-:S13]  /*4490*/  ISETP.GE.AND P0, PT, R21, RZ, PT ;  /* 0x000000ff1500720c */ /* 0x000fda0003f06270 */
[----:B------:R-:W-:Y:S02]  /*44a0*/  @!P0 IMAD.MOV.U32 R22, RZ, RZ, 0x0 ;  /* 0x00000000ff168424 */ /* 0x000fe400078e00ff */
[----:B------:R-:W-:Y:S01]  /*44b0*/  @!P0 IMAD.MOV.U32 R23, RZ, RZ, -0x80000 ;  /* 0xfff80000ff178424 */ /* 0x000fe200078e00ff */
[----:B------:R-:W-:Y:S06]  /*44c0*/  @!P0 BRA `(.L_x_29) ;  /* 0x00000000004c8947 */ /* 0x000fec0003800000 */
[----:B------:R-:W-:-:S13]  /*44d0*/  ISETP.GT.AND P0, PT, R21, 0x7fefffff, PT ;  /* 0x7fefffff1500780c */ /* 0x000fda0003f04270 */
[----:B------:R-:W-:Y:S05]  /*44e0*/  @P0 BRA `(.L_x_30) ;  /* 0x0000000000400947 */ /* 0x000fea0003800000 */
[----:B------:R-:W-:Y:S01]  /*44f0*/  DMUL R26, R20, 8.11296384146066816958e+31 ;  /* 0x46900000141a7828 */ /* 0x000fe20000000000 */
[----:B------:R-:W-:Y:S02]  /*4500*/  IMAD.MOV.U32 R24, RZ, RZ, 0x0 ;  /* 0x00000000ff187424 */ /* 0x000fe400078e00ff */
[----:B------:R-:W-:Y:S02]  /*4510*/  IMAD.MOV.U32 R20, RZ, RZ, RZ ;  /* 0x000000ffff147224 */ /* 0x000fe400078e00ff */
[----:B------:R-:W-:Y:S01]  /*4520*/  IMAD.MOV.U32 R25, RZ, RZ, 0x3fd80000 ;  /* 0x3fd80000ff197424 */ /* 0x000fe200078e00ff */
[----:B------:R-:W0:Y:S03]  /*4530*/  MUFU.RSQ64H R21, R27 ;  /* 0x0000001b00157308 */ /* 0x000e260000001c00 */
[----:B0-----:R-:W-:-:S08]  /*4540*/  DMUL R22, R20, R20 ;  /* 0x0000001414167228 */ /* 0x001fd00000000000 */
[----:B------:R-:W-:-:S08]  /*4550*/  DFMA R22, R26, -R22, 1 ;  /* 0x3ff000001a16742b */ /* 0x000fd00000000816 */
[----:B------:R-:W-:Y:S02]  /*4560*/  DFMA R24, R22, R24, 0.5 ;  /* 0x3fe000001618742b */ /* 0x000fe40000000018 */
[----:B------:R-:W-:-:S08]  /*4570*/  DMUL R22, R20, R22 ;  /* 0x0000001614167228 */ /* 0x000fd00000000000 */
[----:B------:R-:W-:-:S08]  /*4580*/  DFMA R22, R24, R22, R20 ;  /* 0x000000161816722b */ /* 0x000fd00000000014 */
[----:B------:R-:W-:Y:S02]  /*4590*/  DMUL R20, R26, R22 ;  /* 0x000000161a147228 */ /* 0x000fe40000000000 */
[----:B------:R-:W-:-:S06]  /*45a0*/  VIADD R23, R23, 0xfff00000 ;  /* 0xfff0000017177836 */ /* 0x000fcc0000000000 */
[----:B------:R-:W-:-:S08]  /*45b0*/  DFMA R24, R20, -R20, R26 ;  /* 0x800000141418722b */ /* 0x000fd0000000001a */
[----:B------:R-:W-:-:S10]  /*45c0*/  DFMA R22, R22, R24, R20 ;  /* 0x000000181616722b */ /* 0x000fd40000000014 */
[----:B------:R-:W-:Y:S01]  /*45d0*/  VIADD R23, R23, 0xfcb00000 ;  /* 0xfcb0000017177836 */ /* 0x000fe20000000000 */
[----:B------:R-:W-:Y:S06]  /*45e0*/  BRA `(.L_x_29) ;  /* 0x0000000000047947 */ /* 0x000fec0003800000 */
.L_x_30:
[----:B------:R-:W-:-:S11]  /*45f0*/  DADD R22, R20, R20 ;  /* 0x0000000014167229 */ /* 0x000fd60000000014 */
.L_x_29:
[----:B------:R-:W-:Y:S05]  /*4600*/  BSYNC.RECONVERGENT B1 ;  /* 0x0000000000017941 */ /* 0x000fea0003800200 */
.L_x_27:
[----:B------:R-:W-:Y:S02]  /*4610*/  IMAD.MOV.U32 R20, RZ, RZ, R10 ;  /* 0x000000ffff147224 */ /* 0x000fe400078e000a */
[----:B------:R-:W-:Y:S02]  /*4620*/  IMAD.MOV.U32 R21, RZ, RZ, 0x0 ;  /* 0x00000000ff157424 */ /* 0x000fe400078e00ff */
[----:B------:R-:W-:Y:S02]  /*4630*/  IMAD.MOV.U32 R36, RZ, RZ, R22 ;  /* 0x000000ffff247224 */ /* 0x000fe400078e0016 */
[----:B------:R-:W-:Y:S01]  /*4640*/  IMAD.MOV.U32 R37, RZ, RZ, R23 ;  /* 0x000000ffff257224 */ /* 0x000fe200078e0017 */
[----:B------:R-:W-:Y:S06]  /*4650*/  RET.REL.NODEC R20 `(random_and_simulate_kernel) ;  /* 0xffffffb814687950 */ /* 0x000fec0003c3ffff */
.L_x_31:
[----:B------:R-:W-:-:S00]  /*4660*/  BRA `(.L_x_31) ;  /* 0xfffffffc00fc7947 */ /* 0x000fc0000383ffff */
[----:B------:R-:W-:-:S00]  /*4670*/  NOP ;  /* 0x0000000000007918 */ /* 0x000fc00000000000 */
        /* <DEDUP_REMOVED lines=8> */
.L_x_75:


//--------------------- .text.simulate_prices_kernel --------------------------
	.section	.text.simulate_prices_kernel,"ax",@progbits
	.align	128
        .global         simulate_prices_kernel
        .type           simulate_prices_kernel,@function
        .size           simulate_prices_kernel,(.L_x_77 - simulate_prices_kernel)
        .other          simulate_prices_kernel,@"STO_CUDA_ENTRY STV_DEFAULT"
simulate_prices_kernel:
.text.simulate_prices_kernel:
[----:B------:R-:W-:Y:S01]  /*0000*/  LDC R1, c[0x0][0x37c] ;  /* 0x0000df00ff017b82 */ /* 0x000fe20000000800 */
[----:B------:R-:W0:Y:S07]  /*0010*/  S2R R3, SR_TID.X ;  /* 0x0000000000037919 */ /* 0x000e2e0000002100 */
[----:B------:R-:W0:Y:S01]  /*0020*/  S2UR UR4, SR_CTAID.X ;  /* 0x00000000000479c3 */ /* 0x000e220000002500 */
[----:B------:R-:W1:Y:S07]  /*0030*/  LDCU UR5, c[0x0][0x390] ;  /* 0x00007200ff0577ac */ /* 0x000e6e0008000800 */
[----:B------:R-:W0:Y:S02]  /*0040*/  LDC R0, c[0x0][0x360] ;  /* 0x0000d800ff007b82 */ /* 0x000e240000000800 */
[----:B0-----:R-:W-:-:S05]  /*0050*/  IMAD R0, R0, UR4, R3 ;  /* 0x0000000400007c24 */ /* 0x001fca000f8e0203 */
[----:B-1----:R-:W-:-:S13]  /*0060*/  ISETP.GE.AND P0, PT, R0, UR5, PT ;  /* 0x0000000500007c0c */ /* 0x002fda000bf06270 */
[----:B------:R-:W-:Y:S05]  /*0070*/  @P0 EXIT ;  /* 0x000000000000094d */ /* 0x000fea0003800000 */
[----:B------:R-:W0:Y:S02]  /*0080*/  LDC R8, c[0x0][0x394] ;  /* 0x0000e500ff087b82 */ /* 0x000e240000000800 */
[----:B0-----:R-:W-:-:S13]  /*0090*/  ISETP.GE.AND P0, PT, R8, 0x1, PT ;  /* 0x000000010800780c */ /* 0x001fda0003f06270 */
[----:B------:R-:W-:Y:S05]  /*00a0*/  @!P0 EXIT ;  /* 0x000000000000894d */ /* 0x000fea0003800000 */
[----:B------:R-:W0:Y:S01]  /*00b0*/  I2F.F64 R8, R8 ;  /* 0x0000000800087312 */ /* 0x000e220000201c00 */
[----:B------:R-:W-:Y:S01]  /*00c0*/  IMAD.MOV.U32 R2, RZ, RZ, 0x1 ;  /* 0x00000001ff027424 */ /* 0x000fe200078e00ff */
[----:B------:R-:W1:Y:S01]  /*00d0*/  LDCU.64 UR4, c[0x0][0x3b8] ;  /* 0x00007700ff0477ac */ /* 0x000e620008000a00 */
[----:B------:R-:W2:Y:S05]  /*00e0*/  LDC R10, c[0x0][0x3bc] ;  /* 0x0000ef00ff0a7b82 */ /* 0x000eaa0000000800 */
[----:B0-----:R-:W0:Y:S01]  /*00f0*/  MUFU.RCP64H R3, R9 ;  /* 0x0000000900037308 */ /* 0x001e220000001800 */
[----:B--2---:R-:W-:Y:S01]  /*0100*/  FSETP.GEU.AND P1, PT, |R10|, 6.5827683646048100446e-37, PT ;  /* 0x036000000a00780b */ /* 0x004fe20003f2e200 */
[----:B0-----:R-:W-:-:S08]  /*0110*/  DFMA R4, -R8, R2, 1 ;  /* 0x3ff000000804742b */ /* 0x001fd00000000102 */
[----:B------:R-:W-:-:S08]  /*0120*/  DFMA R4, R4, R4, R4 ;  /* 0x000000040404722b */ /* 0x000fd00000000004 */
[----:B------:R-:W-:-:S08]  /*0130*/  DFMA R4, R2, R4, R2 ;  /* 0x000000040204722b */ /* 0x000fd00000000002 */
[----:B------:R-:W-:-:S08]  /*0140*/  DFMA R2, -R8, R4, 1 ;  /* 0x3ff000000802742b */ /* 0x000fd00000000104 */
[----:B------:R-:W-:-:S08]  /*0150*/  DFMA R2, R4, R2, R4 ;  /* 0x000000020402722b */ /* 0x000fd00000000004 */
[----:B-1----:R-:W-:-:S08]  /*0160*/  DMUL R4, R2, UR4 ;  /* 0x0000000402047c28 */ /* 0x002fd00008000000 */
[----:B------:R-:W-:Y:S01]  /*0170*/  DFMA R6, -R8, R4, UR4 ;  /* 0x0000000408067e2b */ /* 0x000fe20008000104 */
[----:B------:R-:W0:Y:S07]  /*0180*/  LDCU.64 UR4, c[0x0][0x398] ;  /* 0x00007300ff0477ac */ /* 0x000e2e0008000a00 */
[----:B------:R-:W-:-:S10]  /*0190*/  DFMA R2, R2, R6, R4 ;  /* 0x000000060202722b */ /* 0x000fd40000000004 */
[----:B------:R-:W-:Y:S01]  /*01a0*/  FFMA R4, RZ, R9, R3 ;  /* 0x00000009ff047223 */ /* 0x000fe20000000003 */
[----:B0-----:R-:W-:-:S04]  /*01b0*/  IMAD.U32 R5, RZ, RZ, UR5 ;  /* 0x00000005ff057e24 */ /* 0x001fc8000f8e00ff */
[----:B------:R-:W-:Y:S01]  /*01c0*/  FSETP.GT.AND P0, PT, |R4|, 1.469367938527859385e-39, PT ;  /* 0x001000000400780b */ /* 0x000fe20003f04200 */
[----:B------:R-:W-:-:S12]  /*01d0*/  IMAD.U32 R4, RZ, RZ, UR4 ;  /* 0x00000004ff047e24 */ /* 0x000fd8000f8e00ff */
[----:B------:R-:W-:Y:S05]  /*01e0*/  @P0 BRA P1, `(.L_x_32) ;  /* 0x0000000000080947 */ /* 0x000fea0000800000 */
[----:B------:R-:W-:-:S07]  /*01f0*/  MOV R16, 0x210 ;  /* 0x0000021000107802 */ /* 0x000fce0000000f00 */
[----:B------:R-:W-:Y:S05]  /*0200*/  CALL.REL.NOINC `($__internal_2_$__cuda_sm20_div_rn_f64_full) ;  /* 0x0000000c00907944 */ /* 0x000fea0003c00000 */
.L_x_32:
[----:B------:R-:W0:Y:S01]  /*0210*/  MUFU.RSQ64H R9, R3 ;  /* 0x0000000300097308 */ /* 0x000e220000001c00 */
[----:B------:R-:W-:Y:S01]  /*0220*/  VIADD R8, R3, 0xfcb00000 ;  /* 0xfcb0000003087836 */ /* 0x000fe20000000000 */
[----:B------:R-:W1:Y:S01]  /*0230*/  LDC.64 R14, c[0x0][0x3a0] ;  /* 0x0000e800ff0e7b82 */ /* 0x000e620000000a00 */
[----:B------:R-:W-:Y:S01]  /*0240*/  IMAD.MOV.U32 R12, RZ, RZ, 0x0 ;  /* 0x00000000ff0c7424 */ /* 0x000fe200078e00ff */
[----:B------:R-:W2:Y:S01]  /*0250*/  LDCU UR4, c[0x0][0x394] ;  /* 0x00007280ff0477ac */ /* 0x000ea20008000800 */
[----:B------:R-:W-:Y:S01]  /*0260*/  IMAD.MOV.U32 R13, RZ, RZ, 0x3fd80000 ;  /* 0x3fd80000ff0d7424 */ /* 0x000fe200078e00ff */
[----:B------:R-:W-:-:S04]  /*0270*/  ISETP.GE.U32.AND P0, PT, R8, 0x7ca00000, PT ;  /* 0x7ca000000800780c */ /* 0x000fc80003f06070 */
[----:B------:R-:W1:Y:S01]  /*0280*/  LDC.64 R16, c[0x0][0x3a8] ;  /* 0x0000ea00ff107b82 */ /* 0x000e620000000a00 */
[----:B0-----:R-:W-:-:S07]  /*0290*/  DMUL R10, R8, R8 ;  /* 0x00000008080a7228 */ /* 0x001fce0000000000 */
[----:B------:R-:W0:Y:S01]  /*02a0*/  LDC.64 R6, c[0x0][0x3b0] ;  /* 0x0000ec00ff067b82 */ /* 0x000e220000000a00 */
[----:B--2---:R-:W-:Y:S01]  /*02b0*/  IMAD R0, R0, UR4, RZ ;  /* 0x0000000400007c24 */ /* 0x004fe2000f8e02ff */
[----:B------:R-:W-:-:S08]  /*02c0*/  DFMA R10, -R10, R2, 1 ;  /* 0x3ff000000a0a742b */ /* 0x000fd00000000102 */
[----:B------:R-:W-:Y:S02]  /*02d0*/  DFMA R12, R10, R12, 0.5 ;  /* 0x3fe000000a0c742b */ /* 0x000fe4000000000c */
[----:B------:R-:W-:Y:S02]  /*02e0*/  DMUL R10, R8, R10 ;  /* 0x0000000a080a7228 */ /* 0x000fe40000000000 */
[----:B-1----:R-:W-:Y:S02]  /*02f0*/  DADD R14, R14, -R16 ;  /* 0x000000000e0e7229 */ /* 0x002fe40000000810 */
[----:B0-----:R-:W-:-:S04]  /*0300*/  DMUL R16, R6, -0.5 ;  /* 0xbfe0000006107828 */ /* 0x001fc80000000000 */
[----:B------:R-:W-:-:S04]  /*0310*/  DFMA R10, R12, R10, R8 ;  /* 0x0000000a0c0a722b */ /* 0x000fc80000000008 */
[----:B------:R-:W-:-:S04]  /*0320*/  DFMA R6, R16, R6, R14 ;  /* 0x000000061006722b */ /* 0x000fc8000000000e */
[-C--:B------:R-:W-:Y:S02]  /*0330*/  DMUL R12, R10, R2.reuse ;  /* 0x000000020a0c7228 */ /* 0x080fe40000000000 */
[----:B------:R-:W-:Y:S02]  /*0340*/  VIADD R17, R11, 0xfff00000 ;  /* 0xfff000000b117836 */ /* 0x000fe40000000000 */
[----:B------:R-:W-:Y:S01]  /*0350*/  IMAD.MOV.U32 R16, RZ, RZ, R10 ;  /* 0x000000ffff107224 */ /* 0x000fe200078e000a */
[----:B------:R-:W-:-:S03]  /*0360*/  DMUL R6, R6, R2 ;  /* 0x0000000206067228 */ /* 0x000fc60000000000 */
[----:B------:R-:W-:-:S08]  /*0370*/  DFMA R14, R12, -R12, R2 ;  /* 0x8000000c0c0e722b */ /* 0x000fd00000000002 */
[----:B------:R-:W-:Y:S01]  /*0380*/  DFMA R18, R14, R16, R12 ;  /* 0x000000100e12722b */ /* 0x000fe2000000000c */
[----:B------:R-:W-:Y:S10]  /*0390*/  @!P0 BRA `(.L_x_33) ;  /* 0x00000000000c8947 */ /* 0x000ff40003800000 */
[----:B------:R-:W-:Y:S01]  /*03a0*/  IMAD.MOV.U32 R18, RZ, RZ, R2 ;  /* 0x000000ffff127224 */ /* 0x000fe200078e0002 */
[----:B------:R-:W-:-:S07]  /*03b0*/  MOV R2, 0x3d0 ;  /* 0x000003d000027802 */ /* 0x000fce0000000f00 */
[----:B------:R-:W-:Y:S05]  /*03c0*/  CALL.REL.NOINC `($__internal_3_$__cuda_sm20_dsqrt_rn_f64_mediumpath_v1) ;  /* 0x0000001000987944 */ /* 0x000fea0003c00000 */
.L_x_33:
[----:B------:R-:W0:Y:S01]  /*03d0*/  LDCU UR5, c[0x0][0x394] ;  /* 0x00007280ff0577ac */ /* 0x000e220008000800 */
[----:B------:R-:W1:Y:S01]  /*03e0*/  LDCU.64 UR6, c[0x0][0x3b0] ;  /* 0x00007600ff0677ac */ /* 0x000e620008000a00 */
[----:B------:R-:W2:Y:S01]  /*03f0*/  LDCU.64 UR12, c[0x0][0x358] ;  /* 0x00006b00ff0c77ac */ /* 0x000ea20008000a00 */
[----:B------:R-:W-:Y:S01]  /*0400*/  UMOV UR4, URZ ;  /* 0x000000ff00047c82 */ /* 0x000fe20008000000 */
[----:B0-----:R-:W-:Y:S01]  /*0410*/  UISETP.NE.AND UP0, UPT, UR5, 0x1, UPT ;  /* 0x000000010500788c */ /* 0x001fe2000bf05270 */
[----:B-1----:R-:W-:-:S08]  /*0420*/  DMUL R12, R18, UR6 ;  /* 0x00000006120c7c28 */ /* 0x002fd00008000000 */
[----:B--2---:R-:W-:Y:S05]  /*0430*/  BRA.U !UP0, `(.L_x_34) ;  /* 0x0000000508dc7547 */ /* 0x004fea000b800000 */
[----:B------:R-:W0:Y:S01]  /*0440*/  LDCU.128 UR8, c[0x0][0x380] ;  /* 0x00007000ff0877ac */ /* 0x000e220008000c00 */
[----:B------:R-:W-:Y:S01]  /*0450*/  IMAD.MOV.U32 R14, RZ, RZ, R0 ;  /* 0x000000ffff0e7224 */ /* 0x000fe200078e0000 */
[----:B------:R-:W-:Y:S02]  /*0460*/  ULOP3.LUT UR4, UR5, 0x7ffffffe, URZ, 0xc0, !UPT ;  /* 0x7ffffffe05047892 */ /* 0x000fe4000f8ec0ff */
[----:B0-----:R-:W-:Y:S02]  /*0470*/  UIADD3 UR7, UP0, UPT, UR10, 0x8, URZ ;  /* 0x000000080a077890 */ /* 0x001fe4000ff1e0ff */
[----:B------:R-:W-:Y:S02]  /*0480*/  UIADD3 UR5, UP1, UPT, UR8, 0x8, URZ ;  /* 0x0000000808057890 */ /* 0x000fe4000ff3e0ff */
[----:B------:R-:W-:Y:S02]  /*0490*/  UIADD3 UR10, UPT, UPT, -UR4, URZ, URZ ;  /* 0x000000ff040a7290 */ /* 0x000fe4000fffe1ff */
[----:B------:R-:W-:-:S02]  /*04a0*/  UIADD3.X UR8, UPT, UPT, URZ, UR11, URZ, UP0, !UPT ;  /* 0x0000000bff087290 */ /* 0x000fc400087fe4ff */
[----:B------:R-:W-:-:S12]  /*04b0*/  UIADD3.X UR6, UPT, UPT, URZ, UR9, URZ, UP1, !UPT ;  /* 0x00000009ff067290 */ /* 0x000fd80008ffe4ff */
.L_x_39:
[----:B------:R-:W-:Y:S01]  /*04c0*/  MOV R10, UR5 ;  /* 0x00000005000a7c02 */ /* 0x000fe20008000f00 */
[----:B------:R-:W-:-:S04]  /*04d0*/  IMAD.U32 R11, RZ, RZ, UR6 ;  /* 0x00000006ff0b7e24 */ /* 0x000fc8000f8e00ff */
[----:B------:R-:W-:-:S05]  /*04e0*/  IMAD.WIDE R10, R14, 0x8, R10 ;  /* 0x000000080e0a7825 */ /* 0x000fca00078e020a */
[----:B------:R-:W2:Y:S01]  /*04f0*/  LDG.E.64 R16, desc[UR12][R10.64+-0x8] ;  /* 0xfffff80c0a107981 */ /* 0x000ea2000c1e1b00 */
[----:B------:R-:W-:Y:S01]  /*0500*/  IMAD.MOV.U32 R8, RZ, RZ, 0x652b82fe ;  /* 0x652b82feff087424 */ /* 0x000fe200078e00ff */
[----:B------:R-:W-:Y:S01]  /*0510*/  UMOV UR14, 0xfefa39ef ;  /* 0xfefa39ef000e7882 */ /* 0x000fe20000000000 */
[----:B------:R-:W-:Y:S01]  /*0520*/  IMAD.MOV.U32 R9, RZ, RZ, 0x3ff71547 ;  /* 0x3ff71547ff097424 */ /* 0x000fe200078e00ff */
[----:B------:R-:W-:Y:S01]  /*0530*/  UMOV UR15, 0x3fe62e42 ;  /* 0x3fe62e42000f7882 */ /* 0x000fe20000000000 */
        /* <DEDUP_REMOVED lines=20> */
[----:B------:R-:W-:Y:S01]  /*0680*/  UIADD3 UR10, UPT, UPT, UR10, 0x2, URZ ;  /* 0x000000020a0a7890 */ /* 0x000fe2000fffe0ff */
[----:B------:R-:W-:Y:S03]  /*0690*/  BSSY.RECONVERGENT B0, `(.L_x_35) ;  /* 0x0000026000007945 */ /* 0x000fe60003800200 */
[----:B------:R-:W-:Y:S01]  /*06a0*/  UISETP.NE.AND UP0, UPT, UR10, URZ, UPT ;  /* 0x000000ff0a00728c */ /* 0x000fe2000bf05270 */
[----:B--2---:R-:W-:-:S08]  /*06b0*/  DFMA R16, R12, R16, R6 ;  /* 0x000000100c10722b */ /* 0x004fd00000000006 */
[----:B------:R-:W-:Y:S02]  /*06c0*/  DFMA R18, R16, R8, 6.75539944105574400000e+15 ;  /* 0x433800001012742b */ /* 0x000fe40000000008 */
[----:B------:R-:W-:-:S06]  /*06d0*/  FSETP.GEU.AND P0, PT, |R17|, 4.1917929649353027344, PT ;  /* 0x4086232b1100780b */ /* 0x000fcc0003f0e200 */
[----:B0-----:R-:W-:-:S08]  /*06e0*/  DADD R20, R18, -6.75539944105574400000e+15 ;  /* 0xc338000012147429 */ /* 0x001fd00000000000 */
[----:B------:R-:W-:-:S08]  /*06f0*/  DFMA R2, R20, -UR14, R16 ;  /* 0x8000000e14027c2b */ /* 0x000fd00008000010 */
[----:B------:R-:W-:Y:S01]  /*0700*/  DFMA R20, R20, -UR16, R2 ;  /* 0x8000001014147c2b */ /* 0x000fe20008000002 */
[----:B------:R-:W-:Y:S02]  /*0710*/  IMAD.MOV.U32 R2, RZ, RZ, -0x35dec16 ;  /* 0xfca213eaff027424 */ /* 0x000fe400078e00ff */
[----:B------:R-:W-:-:S06]  /*0720*/  IMAD.MOV.U32 R3, RZ, RZ, 0x3e928af3 ;  /* 0x3e928af3ff037424 */ /* 0x000fcc00078e00ff */
[----:B------:R-:W-:-:S08]  /*0730*/  DFMA R22, R20, UR18, R2 ;  /* 0x0000001214167c2b */ /* 0x000fd00008000002 */
[----:B------:R-:W-:-:S08]  /*0740*/  DFMA R22, R20, R22, UR20 ;  /* 0x0000001414167e2b */ /* 0x000fd00008000016 */
[----:B------:R-:W-:-:S08]  /*0750*/  DFMA R22, R20, R22, UR22 ;  /* 0x0000001614167e2b */ /* 0x000fd00008000016 */
[----:B------:R-:W-:-:S08]  /*0760*/  DFMA R22, R20, R22, UR24 ;  /* 0x0000001814167e2b */ /* 0x000fd00008000016 */
[----:B------:R-:W-:-:S08]  /*0770*/  DFMA R22, R20, R22, UR26 ;  /* 0x0000001a14167e2b */ /* 0x000fd00008000016 */
[----:B------:R-:W-:-:S08]  /*0780*/  DFMA R22, R20, R22, UR28 ;  /* 0x0000001c14167e2b */ /* 0x000fd00008000016 */
[----:B------:R-:W-:-:S08]  /*0790*/  DFMA R22, R20, R22, UR30 ;  /* 0x0000001e14167e2b */ /* 0x000fd00008000016 */
[----:B------:R-:W-:-:S08]  /*07a0*/  DFMA R22, R20, R22, UR32 ;  /* 0x0000002014167e2b */ /* 0x000fd00008000016 */
[----:B------:R-:W-:-:S08]  /*07b0*/  DFMA R22, R20, R22, UR34 ;  /* 0x0000002214167e2b */ /* 0x000fd00008000016 */
[----:B------:R-:W-:-:S08]  /*07c0*/  DFMA R22, R20, R22, 1 ;  /* 0x3ff000001416742b */ /* 0x000fd00000000016 */
[----:B------:R-:W-:Y:S01]  /*07d0*/  DFMA R24, R20, R22, 1 ;  /* 0x3ff000001418742b */ /* 0x000fe20000000016 */
[----:B------:R-:W-:Y:S02]  /*07e0*/  IMAD.U32 R20, RZ, RZ, UR7 ;  /* 0x00000007ff147e24 */ /* 0x000fe4000f8e00ff */
[----:B------:R-:W-:-:S07]  /*07f0*/  IMAD.U32 R21, RZ, RZ, UR8 ;  /* 0x00000008ff157e24 */ /* 0x000fce000f8e00ff */
[----:B------:R-:W-:Y:S02]  /*0800*/  IMAD R23, R18, 0x100000, R25 ;  /* 0x0010000012177824 */ /* 0x000fe400078e0219 */
[----:B------:R-:W-:Y:S01]  /*0810*/  IMAD.MOV.U32 R22, RZ, RZ, R24 ;  /* 0x000000ffff167224 */ /* 0x000fe200078e0018 */
[----:B------:R-:W-:Y:S06]  /*0820*/  @!P0 BRA `(.L_x_36) ;  /* 0x0000000000308947 */ /* 0x000fec0003800000 */
[----:B------:R-:W-:Y:S01]  /*0830*/  FSETP.GEU.AND P1, PT, |R17|, 4.2275390625, PT ;  /* 0x408748001100780b */ /* 0x000fe20003f2e200 */
[C---:B------:R-:W-:Y:S02]  /*0840*/  DADD R22, R16.reuse, +INF ;  /* 0x7ff0000010167429 */ /* 0x040fe40000000000 */
[----:B------:R-:W-:-:S08]  /*0850*/  DSETP.GEU.AND P0, PT, R16, RZ, PT ;  /* 0x000000ff1000722a */ /* 0x000fd00003f0e000 */
[----:B------:R-:W-:Y:S02]  /*0860*/  FSEL R22, R22, RZ, P0 ;  /* 0x000000ff16167208 */ /* 0x000fe40000000000 */
[----:B------:R-:W-:Y:S02]  /*0870*/  @!P1 LEA.HI R15, R18, R18, RZ, 0x1 ;  /* 0x00000012120f9211 */ /* 0x000fe400078f08ff */
[----:B------:R-:W-:Y:S02]  /*0880*/  FSEL R23, R23, RZ, P0 ;  /* 0x000000ff17177208 */ /* 0x000fe40000000000 */
[----:B------:R-:W-:-:S04]  /*0890*/  @!P1 SHF.R.S32.HI R15, RZ, 0x1, R15 ;  /* 0x00000001ff0f9819 */ /* 0x000fc8000001140f */
[----:B------:R-:W-:Y:S01]  /*08a0*/  @!P1 IADD3 R16, PT, PT, R18, -R15, RZ ;  /* 0x8000000f12109210 */ /* 0x000fe20007ffe0ff */
[----:B------:R-:W-:-:S03]  /*08b0*/  @!P1 IMAD R25, R15, 0x100000, R25 ;  /* 0x001000000f199824 */ /* 0x000fc600078e0219 */
[----:B------:R-:W-:Y:S01]  /*08c0*/  @!P1 LEA R17, R16, 0x3ff00000, 0x14 ;  /* 0x3ff0000010119811 */ /* 0x000fe200078ea0ff */
[----:B------:R-:W-:-:S06]  /*08d0*/  @!P1 IMAD.MOV.U32 R16, RZ, RZ, RZ ;  /* 0x000000ffff109224 */ /* 0x000fcc00078e00ff */
[----:B------:R-:W-:-:S11]  /*08e0*/  @!P1 DMUL R22, R24, R16 ;  /* 0x0000001018169228 */ /* 0x000fd60000000000 */
.L_x_36:
[----:B------:R-:W-:Y:S05]  /*08f0*/  BSYNC.RECONVERGENT B0 ;  /* 0x0000000000007941 */ /* 0x000fea0003800200 */
.L_x_35:
[----:B------:R-:W-:Y:S01]  /*0900*/  DMUL R4, R22, R4 ;  /* 0x0000000416047228 */ /* 0x000fe20000000000 */
[----:B------:R-:W-:-:S06]  /*0910*/  IMAD.WIDE R20, R14, 0x8, R20 ;  /* 0x000000080e147825 */ /* 0x000fcc00078e0214 */
[----:B------:R0:W-:Y:S04]  /*0920*/  STG.E.64 desc[UR12][R20.64+-0x8], R4 ;  /* 0xfffff80414007986 */ /* 0x0001e8000c101b0c */
[----:B------:R-:W2:Y:S01]  /*0930*/  LDG.E.64 R16, desc[UR12][R10.64] ;  /* 0x0000000c0a107981 */ /* 0x000ea2000c1e1b00 */
[----:B------:R-:W-:Y:S01]  /*0940*/  BSSY.RECONVERGENT B0, `(.L_x_37) ;  /* 0x0000022000007945 */ /* 0x000fe20003800200 */
[----:B--2---:R-:W-:-:S08]  /*0950*/  DFMA R16, R12, R16, R6 ;  /* 0x000000100c10722b */ /* 0x004fd00000000006 */
[----:B------:R-:W-:Y:S02]  /*0960*/  DFMA R8, R16, R8, 6.75539944105574400000e+15 ;  /* 0x433800001008742b */ /* 0x000fe40000000008 */
[----:B------:R-:W-:-:S06]  /*0970*/  FSETP.GEU.AND P0, PT, |R17|, 4.1917929649353027344, PT ;  /* 0x4086232b1100780b */ /* 0x000fcc0003f0e200 */
[----:B------:R-:W-:-:S08]  /*0980*/  DADD R18, R8, -6.75539944105574400000e+15 ;  /* 0xc338000008127429 */ /* 0x000fd00000000000 */
[----:B------:R-:W-:-:S08]  /*0990*/  DFMA R22, R18, -UR14, R16 ;  /* 0x8000000e12167c2b */ /* 0x000fd00008000010 */
[----:B------:R-:W-:-:S08]  /*09a0*/  DFMA R18, R18, -UR16, R22 ;  /* 0x8000001012127c2b */ /* 0x000fd00008000016 */
        /* <DEDUP_REMOVED lines=10> */
[----:B------:R-:W-:-:S10]  /*0a50*/  DFMA R18, R18, R2, 1 ;  /* 0x3ff000001212742b */ /* 0x000fd40000000002 */
[----:B------:R-:W-:Y:S02]  /*0a60*/  IMAD R3, R8, 0x100000, R19 ;  /* 0x0010000008037824 */ /* 0x000fe400078e0213 */
[----:B------:R-:W-:Y:S01]  /*0a70*/  IMAD.MOV.U32 R2, RZ, RZ, R18 ;  /* 0x000000ffff027224 */ /* 0x000fe200078e0012 */
[----:B0-----:R-:W-:Y:S06]  /*0a80*/  @!P0 BRA `(.L_x_38) ;  /* 0x0000000000348947 */ /* 0x001fec0003800000 */
[----:B------:R-:W-:Y:S01]  /*0a90*/  FSETP.GEU.AND P1, PT, |R17|, 4.2275390625, PT ;  /* 0x408748001100780b */ /* 0x000fe20003f2e200 */
[C---:B------:R-:W-:Y:S02]  /*0aa0*/  DADD R10, R16.reuse, +INF ;  /* 0x7ff00000100a7429 */ /* 0x040fe40000000000 */
[----:B------:R-:W-:-:S08]  /*0ab0*/  DSETP.GEU.AND P0, PT, R16, RZ, PT ;  /* 0x000000ff1000722a */ /* 0x000fd00003f0e000 */
[----:B------:R-:W-:Y:S02]  /*0ac0*/  FSEL R3, R11, RZ, P0 ;  /* 0x000000ff0b037208 */ /* 0x000fe40000000000 */
[----:B------:R-:W-:-:S04]  /*0ad0*/  @!P1 LEA.HI R2, R8, R8, RZ, 0x1 ;  /* 0x0000000808029211 */ /* 0x000fc800078f08ff */
[----:B------:R-:W-:Y:S02]  /*0ae0*/  @!P1 SHF.R.S32.HI R9, RZ, 0x1, R2 ;  /* 0x00000001ff099819 */ /* 0x000fe40000011402 */
[----:B------:R-:W-:Y:S01]  /*0af0*/  FSEL R2, R10, RZ, P0 ;  /* 0x000000ff0a027208 */ /* 0x000fe20000000000 */
[----:B------:R-:W-:Y:S02]  /*0b00*/  @!P1 IMAD.MOV.U32 R10, RZ, RZ, RZ ;  /* 0x000000ffff0a9224 */ /* 0x000fe400078e00ff */
[----:B------:R-:W-:Y:S02]  /*0b10*/  @!P1 IMAD.IADD R8, R8, 0x1, -R9 ;  /* 0x0000000108089824 */ /* 0x000fe400078e0a09 */
[----:B------:R-:W-:-:S03]  /*0b20*/  @!P1 IMAD R9, R9, 0x100000, R19 ;  /* 0x0010000009099824 */ /* 0x000fc600078e0213 */
[----:B------:R-:W-:Y:S01]  /*0b30*/  @!P1 LEA R11, R8, 0x3ff00000, 0x14 ;  /* 0x3ff00000080b9811 */ /* 0x000fe200078ea0ff */
[----:B------:R-:W-:-:S06]  /*0b40*/  @!P1 IMAD.MOV.U32 R8, RZ, RZ, R18 ;  /* 0x000000ffff089224 */ /* 0x000fcc00078e0012 */
[----:B------:R-:W-:-:S11]  /*0b50*/  @!P1 DMUL R2, R8, R10 ;  /* 0x0000000a08029228 */ /* 0x000fd60000000000 */
.L_x_38:
[----:B------:R-:W-:Y:S05]  /*0b60*/  BSYNC.RECONVERGENT B0 ;  /* 0x0000000000007941 */ /* 0x000fea0003800200 */
.L_x_37:
[----:B------:R-:W-:Y:S01]  /*0b70*/  DMUL R4, R4, R2 ;  /* 0x0000000204047228 */ /* 0x000fe20000000000 */
[----:B------:R-:W-:-:S06]  /*0b80*/  IADD3 R14, PT, PT, R14, 0x2, RZ ;  /* 0x000000020e0e7810 */ /* 0x000fcc0007ffe0ff */
[----:B------:R0:W-:Y:S01]  /*0b90*/  STG.E.64 desc[UR12][R20.64], R4 ;  /* 0x0000000414007986 */ /* 0x0001e2000c101b0c */
[----:B------:R-:W-:Y:S05]  /*0ba0*/  BRA.U UP0, `(.L_x_39) ;  /* 0xfffffff900447547 */ /* 0x000fea000b83ffff */
.L_x_34:
[----:B------:R-:W1:Y:S02]  /*0bb0*/  LDC R2, c[0x0][0x394] ;  /* 0x0000e500ff027b82 */ /* 0x000e640000000800 */
[----:B-1----:R-:W-:-:S04]  /*0bc0*/  LOP3.LUT R2, R2, 0x1, RZ, 0xc0, !PT ;  /* 0x0000000102027812 */ /* 0x002fc800078ec0ff */
[----:B------:R-:W-:-:S13]  /*0bd0*/  ISETP.NE.U32.AND P0, PT, R2, 0x1, PT ;  /* 0x000000010200780c */ /* 0x000fda0003f05070 */
[----:B------:R-:W-:Y:S05]  /*0be0*/  @P0 EXIT ;  /* 0x000000000000094d */ /* 0x000fea0003800000 */
[----:B------:R-:W1:Y:S01]  /*0bf0*/  LDC.64 R10, c[0x0][0x380] ;  /* 0x0000e000ff0a7b82 */ /* 0x000e620000000a00 */
[----:B------:R-:W-:-:S04]  /*0c00*/  VIADD R0, R0, UR4 ;  /* 0x0000000400007c36 */ /* 0x000fc80008000000 */
[----:B-1----:R-:W-:-:S06]  /*0c10*/  IMAD.WIDE R10, R0, 0x8, R10 ;  /* 0x00000008000a7825 */ /* 0x002fcc00078e020a */
[----:B------:R-:W2:Y:S01]  /*0c20*/  LDG.E.64 R10, desc[UR12][R10.64] ;  /* 0x0000000c0a0a7981 */ /* 0x000ea2000c1e1b00 */
[----:B------:R-:W-:Y:S01]  /*0c30*/  IMAD.MOV.U32 R2, RZ, RZ, 0x652b82fe ;  /* 0x652b82feff027424 */ /* 0x000fe200078e00ff */
[----:B------:R-:W-:Y:S01]  /*0c40*/  UMOV UR6, 0xfefa39ef ;  /* 0xfefa39ef00067882 */ /* 0x000fe20000000000 */
[----:B------:R-:W-:Y:S01]  /*0c50*/  IMAD.MOV.U32 R3, RZ, RZ, 0x3ff71547 ;  /* 0x3ff71547ff037424 */ /* 0x000fe200078e00ff */
[----:B------:R-:W-:Y:S01]  /*0c60*/  UMOV UR7, 0x3fe62e42 ;  /* 0x3fe62e4200077882 */ /* 0x000fe20000000000 */
[----:B------:R-:W-:Y:S01]  /*0c70*/  BSSY.RECONVERGENT B0, `(.L_x_40) ;  /* 0x0000039000007945 */ /* 0x000fe20003800200 */
[----:B--2---:R-:W-:-:S08]  /*0c80*/  DFMA R6, R12, R10, R6 ;  /* 0x0000000a0c06722b */ /* 0x004fd00000000006 */
[----:B------:R-:W-:Y:S02]  /*0c90*/  DFMA R2, R6, R2, 6.75539944105574400000e+15 ;  /* 0x433800000602742b */ /* 0x000fe40000000002 */
[----:B------:R-:W-:-:S06]  /*0ca0*/  FSETP.GEU.AND P0, PT, |R7|, 4.1917929649353027344, PT ;  /* 0x4086232b0700780b */ /* 0x000fcc0003f0e200 */
        /* <DEDUP_REMOVED lines=34> */
[C---:B------:R-:W-:Y:S02]  /*0ed0*/  DFMA R12, R8.reuse, R10, 1 ;  /* 0x3ff00000080c742b */ /* 0x040fe4000000000a */
[----:B------:R-:W1:Y:S06]  /*0ee0*/  LDC.64 R10, c[0x0][0x388] ;  /* 0x0000e200ff0a7b82 */ /* 0x000e6c0000000a00 */
        /* <DEDUP_REMOVED lines=9> */
[----:B------:R-:W-:Y:S01]  /*0f80*/  @!P1 IMAD.MOV.U32 R6, RZ, RZ, RZ ;  /* 0x000000ffff069224 */ /* 0x000fe200078e00ff */
[----:B------:R-:W-:Y:S02]  /*0f90*/  FSEL R9, R9, RZ, P0 ;  /* 0x000000ff09097208 */ /* 0x000fe40000000000 */
[----:B------:R-:W-:-:S05]  /*0fa0*/  @!P1 SHF.R.S32.HI R3, RZ, 0x1, R3 ;  /* 0x00000001ff039819 */ /* 0x000fca0000011403 */
[----:B------:R-:W-:Y:S01]  /*0fb0*/  @!P1 IMAD.IADD R2, R2, 0x1, -R3 ;  /* 0x0000000102029824 */ /* 0x000fe200078e0a03 */
[----:B------:R-:W-:-:S04]  /*0fc0*/  @!P1 LEA R3, R3, R13, 0x14 ;  /* 0x0000000d03039211 */ /* 0x000fc800078ea0ff */
[----:B------:R-:W-:Y:S01]  /*0fd0*/  @!P1 LEA R7, R2, 0x3ff00000, 0x14 ;  /* 0x3ff0000002079811 */ /* 0x000fe200078ea0ff */
[----:B------:R-:W-:-:S06]  /*0fe0*/  @!P1 IMAD.MOV.U32 R2, RZ, RZ, R12 ;  /* 0x000000ffff029224 */ /* 0x000fcc00078e000c */
[----:B------:R-:W-:-:S11]  /*0ff0*/  @!P1 DMUL R8, R2, R6 ;  /* 0x0000000602089228 */ /* 0x000fd60000000000 */
.L_x_41:
[----:B------:R-:W-:Y:S05]  /*1000*/  BSYNC.RECONVERGENT B0 ;  /* 0x0000000000007941 */ /* 0x000fea0003800200 */
.L_x_40:
[----:B0-----:R-:W-:Y:S01]  /*1010*/  DMUL R4, R8, R4 ;  /* 0x0000000408047228 */ /* 0x001fe20000000000 */
[----:B-1----:R-:W-:-:S06]  /*1020*/  IMAD.WIDE R10, R0, 0x8, R10 ;  /* 0x00000008000a7825 */ /* 0x002fcc00078e020a */
[----:B------:R-:W-:Y:S01]  /*1030*/  STG.E.64 desc[UR12][R10.64], R4 ;  /* 0x000000040a007986 */ /* 0x000fe2000c101b0c */
[----:B------:R-:W-:Y:S05]  /*1040*/  EXIT ;  /* 0x000000000000794d */ /* 0x000fea0003800000 */
        .weak           $__internal_2_$__cuda_sm20_div_rn_f64_full
        .type           $__internal_2_$__cuda_sm20_div_rn_f64_full,@function
        .size           $__internal_2_$__cuda_sm20_div_rn_f64_full,($__internal_3_$__cuda_sm20_dsqrt_rn_f64_mediumpath_v1 - $__internal_2_$__cuda_sm20_div_rn_f64_full)
$__internal_2_$__cuda_sm20_div_rn_f64_full:
        /* <DEDUP_REMOVED lines=31> */
.L_x_42:
[----:B------:R-:W-:Y:S01]  /*1240*/  MOV R22, R20 ;  /* 0x0000001400167202 */ /* 0x000fe20000000f00 */
[----:B------:R-:W-:Y:S01]  /*1250*/  VIADD R23, R19, 0xffffffff ;  /* 0xffffffff13177836 */ /* 0x000fe20000000000 */
[----:B------:R-:W-:Y:S01]  /*1260*/  @!P0 LOP3.LUT R22, R7, 0x7ff00000, RZ, 0xc0, !PT ;  /* 0x7ff0000007168812 */ /* 0x000fe200078ec0ff */
[----:B------:R-:W-:-:S03]  /*1270*/  DMUL R14, R12, R10 ;  /* 0x0000000a0c0e7228 */ /* 0x000fc60000000000 */
[----:B------:R-:W-:Y:S01]  /*1280*/  ISETP.GT.U32.AND P0, PT, R23, 0x7feffffe, PT ;  /* 0x7feffffe1700780c */ /* 0x000fe20003f04070 */
[----:B------:R-:W-:-:S04]  /*1290*/  VIADD R24, R22, 0xffffffff ;  /* 0xffffffff16187836 */ /* 0x000fc80000000000 */
[----:B------:R-:W-:Y:S01]  /*12a0*/  DFMA R20, R14, -R6, R10 ;  /* 0x800000060e14722b */ /* 0x000fe2000000000a */
[----:B------:R-:W-:-:S07]  /*12b0*/  ISETP.GT.U32.OR P0, PT, R24, 0x7feffffe, P0 ;  /* 0x7feffffe1800780c */ /* 0x000fce0000704470 */
[----:B------:R-:W-:-:S06]  /*12c0*/  DFMA R12, R12, R20, R14 ;  /* 0x000000140c0c722b */ /* 0x000fcc000000000e */
[----:B------:R-:W-:Y:S05]  /*12d0*/  @P0 BRA `(.L_x_43) ;  /* 0x00000000006c0947 */ /* 0x000fea0003800000 */
        /* <DEDUP_REMOVED lines=19> */
[----:B------:R-:W-:Y:S01]  /*1410*/  IMAD.MOV.U32 R6, RZ, RZ, RZ ;  /* 0x000000ffff067224 */ /* 0x000fe200078e00ff */
[----:B------:R-:W-:-:S05]  /*1420*/  IADD3 R17, PT, PT, -R17, -0x43300000, RZ ;  /* 0xbcd0000011117810 */ /* 0x000fca0007ffe1ff */
[----:B------:R-:W-:-:S03]  /*1430*/  DFMA R6, R14, -R6, R12 ;  /* 0x800000060e06722b */ /* 0x000fc6000000000c */
[----:B------:R-:W-:-:S07]  /*1440*/  LOP3.LUT R9, R3, R9, RZ, 0x3c, !PT ;  /* 0x0000000903097212 */ /* 0x000fce00078e3cff */
[----:B------:R-:W-:-:S04]  /*1450*/  FSETP.NEU.AND P0, PT, |R7|, R17, PT ;  /* 0x000000110700720b */ /* 0x000fc80003f0d200 */
[----:B------:R-:W-:Y:S02]  /*1460*/  FSEL R14, R2, R14, !P0 ;  /* 0x0000000e020e7208 */ /* 0x000fe40004000000 */
[----:B------:R-:W-:Y:S01]  /*1470*/  FSEL R15, R9, R15, !P0 ;  /* 0x0000000f090f7208 */ /* 0x000fe20004000000 */
[----:B------:R-:W-:Y:S06]  /*1480*/  BRA `(.L_x_44) ;  /* 0x0000000000587947 */ /* 0x000fec0003800000 */
.L_x_43:
[----:B------:R-:W0:Y:S02]  /*1490*/  LDC.64 R6, c[0x0][0x3b8] ;  /* 0x0000ee00ff067b82 */ /* 0x000e240000000a00 */
[----:B0-----:R-:W-:-:S14]  /*14a0*/  DSETP.NAN.AND P0, PT, R6, R6, PT ;  /* 0x000000060600722a */ /* 0x001fdc0003f08000 */
[----:B------:R-:W-:Y:S05]  /*14b0*/  @P0 BRA `(.L_x_45) ;  /* 0x0000000000440947 */ /* 0x000fea0003800000 */
[----:B------:R-:W-:-:S14]  /*14c0*/  DSETP.NAN.AND P0, PT, R8, R8, PT ;  /* 0x000000080800722a */ /* 0x000fdc0003f08000 */
[----:B------:R-:W-:Y:S05]  /*14d0*/  @P0 BRA `(.L_x_46) ;  /* 0x0000000000300947 */ /* 0x000fea0003800000 */
[----:B------:R-:W-:Y:S01]  /*14e0*/  ISETP.NE.AND P0, PT, R19, R22, PT ;  /* 0x000000161300720c */ /* 0x000fe20003f05270 */
[----:B------:R-:W-:Y:S01]  /*14f0*/  IMAD.MOV.U32 R15, RZ, RZ, -0x80000 ;  /* 0xfff80000ff0f7424 */ /* 0x000fe200078e00ff */
[----:B------:R-:W-:-:S11]  /*1500*/  MOV R14, 0x0 ;  /* 0x00000000000e7802 */ /* 0x000fd60000000f00 */
        /* <DEDUP_REMOVED lines=9> */
.L_x_46:
[----:B------:R-:W-:Y:S01]  /*15a0*/  LOP3.LUT R15, R9, 0x80000, RZ, 0xfc, !PT ;  /* 0x00080000090f7812 */ /* 0x000fe200078efcff */
[----:B------:R-:W-:Y:S01]  /*15b0*/  IMAD.MOV.U32 R14, RZ, RZ, R8 ;  /* 0x000000ffff0e7224 */ /* 0x000fe200078e0008 */
[----:B------:R-:W-:Y:S06]  /*15c0*/  BRA `(.L_x_44) ;  /* 0x0000000000087947 */ /* 0x000fec0003800000 */
.L_x_45:
[----:B------:R-:W-:Y:S01]  /*15d0*/  LOP3.LUT R15, R3, 0x80000, RZ, 0xfc, !PT ;  /* 0x00080000030f7812 */ /* 0x000fe200078efcff */
[----:B------:R-:W-:-:S07]  /*15e0*/  IMAD.MOV.U32 R14, RZ, RZ, R2 ;  /* 0x000000ffff0e7224 */ /* 0x000fce00078e0002 */
.L_x_44:
[----:B------:R-:W-:Y:S01]  /*15f0*/  MOV R17, 0x0 ;  /* 0x0000000000117802 */ /* 0x000fe20000000f00 */
[----:B------:R-:W-:Y:S02]  /*1600*/  IMAD.MOV.U32 R2, RZ, RZ, R14 ;  /* 0x000000ffff027224 */ /* 0x000fe400078e000e */
[----:B------:R-:W-:Y:S01]  /*1610*/  IMAD.MOV.U32 R3, RZ, RZ, R15 ;  /* 0x000000ffff037224 */ /* 0x000fe200078e000f */
[----:B------:R-:W-:Y:S06]  /*1620*/  RET.REL.NODEC R16 `(simulate_prices_kernel) ;  /* 0xffffffe810747950 */ /* 0x000fec0003c3ffff */
        .weak           $__internal_3_$__cuda_sm20_dsqrt_rn_f64_mediumpath_v1
        .type           $__internal_3_$__cuda_sm20_dsqrt_rn_f64_mediumpath_v1,@function
        .size           $__internal_3_$__cuda_sm20_dsqrt_rn_f64_mediumpath_v1,(.L_x_77 - $__internal_3_$__cuda_sm20_dsqrt_rn_f64_mediumpath_v1)
$__internal_3_$__cuda_sm20_dsqrt_rn_f64_mediumpath_v1:
[----:B------:R-:W-:Y:S01]  /*1630*/  ISETP.GE.U32.AND P0, PT, R8, -0x3400000, PT ;  /* 0xfcc000000800780c */ /* 0x000fe20003f06070 */
[----:B------:R-:W-:Y:S02]  /*1640*/  IMAD.MOV.U32 R16, RZ, RZ, R10 ;  /* 0x000000ffff107224 */ /* 0x000fe400078e000a */
[----:B------:R-:W-:Y:S02]  /*1650*/  IMAD.MOV.U32 R10, RZ, RZ, R18 ;  /* 0x000000ffff0a7224 */ /* 0x000fe400078e0012 */
[----:B------:R-:W-:Y:S02]  /*1660*/  IMAD.MOV.U32 R11, RZ, RZ, R3 ;  /* 0x000000ffff0b7224 */ /* 0x000fe400078e0003 */
[----:B------:R-:W-:Y:S02]  /*1670*/  IMAD.MOV.U32 R8, RZ, RZ, R14 ;  /* 0x000000ffff087224 */ /* 0x000fe400078e000e */
[----:B------:R-:W-:-:S04]  /*1680*/  IMAD.MOV.U32 R9, RZ, RZ, R15 ;  /* 0x000000ffff097224 */ /* 0x000fc800078e000f */
        /* <DEDUP_REMOVED lines=9> */
.L_x_47:
        /* <DEDUP_REMOVED lines=9> */
[----:B------:R-:W-:Y:S01]  /*17b0*/  IMAD.MOV.U32 R14, RZ, RZ, 0x0 ;  /* 0x00000000ff0e7424 */ /* 0x000fe200078e00ff */
[----:B------:R-:W-:Y:S01]  /*17c0*/  MOV R10, RZ ;  /* 0x000000ff000a7202 */ /* 0x000fe20000000f00 */
[----:B------:R-:W-:-:S03]  /*17d0*/  IMAD.MOV.U32 R15, RZ, RZ, 0x3fd80000 ;  /* 0x3fd80000ff0f7424 */ /* 0x000fc600078e00ff */
[----:B------:R-:W0:Y:S02]  /*17e0*/  MUFU.RSQ64H R11, R9 ;  /* 0x00000009000b7308 */ /* 0x000e240000001c00 */
        /* <DEDUP_REMOVED lines=11> */
.L_x_49:
[----:B------:R-:W-:-:S11]  /*18a0*/  DADD R8, R10, R10 ;  /* 0x000000000a087229 */ /* 0x000fd6000000000a */
.L_x_48:
[----:B------:R-:W-:Y:S02]  /*18b0*/  IMAD.MOV.U32 R3, RZ, RZ, 0x0 ;  /* 0x00000000ff037424 */ /* 0x000fe400078e00ff */
[----:B------:R-:W-:Y:S02]  /*18c0*/  IMAD.MOV.U32 R18, RZ, RZ, R8 ;  /* 0x000000ffff127224 */ /* 0x000fe400078e0008 */
[----:B------:R-:W-:Y:S01]  /*18d0*/  IMAD.MOV.U32 R19, RZ, RZ, R9 ;  /* 0x000000ffff137224 */ /* 0x000fe200078e0009 */
[----:B------:R-:W-:Y:S06]  /*18e0*/  RET.REL.NODEC R2 `(simulate_prices_kernel) ;  /* 0xffffffe402c47950 */ /* 0x000fec0003c3ffff */
.L_x_50:
        /* <DEDUP_REMOVED lines=9> */
.L_x_77:


//--------------------- .text.generate_random_matrix_kernel --------------------------
	.section	.text.generate_random_matrix_kernel,"ax",@progbits
	.align	128
        .global         generate_random_matrix_kernel
        .type           generate_random_matrix_kernel,@function
        .size           generate_random_matrix_kernel,(.L_x_78 - generate_random_matrix_kernel)
        .other          generate_random_matrix_kernel,@"STO_CUDA_ENTRY STV_DEFAULT"
generate_random_matrix_kernel:
.text.generate_random_matrix_kernel:
        /* <DEDUP_REMOVED lines=30> */
.L_x_61:
        /* <DEDUP_REMOVED lines=11> */
.L_x_56:
[----:B------:R-:W-:-:S06]  /*0290*/  IMAD R16, R0, 0x4, R1 ;  /* 0x0000000400107824 */ /* 0x000fcc00078e0201 */
[----:B------:R-:W5:Y:S01]  /*02a0*/  LDL R16, [R16+0x4] ;  /* 0x0000040010107983 */ /* 0x000f620000100800 */
[----:B------:R-:W-:-:S05]  /*02b0*/  UMOV UR4, URZ ;  /* 0x000000ff00047c82 */ /* 0x000fca0008000000 */
.L_x_55:
        /* <DEDUP_REMOVED lines=10> */
[----:B------:R-:W4:Y:S04]  /*0360*/  @P2 LDG.E R24, desc[UR6][R8.64+0x38] ;  /* 0x0000380608182981 */ /* 0x000f28000c1e1900 */
[----:B------:R-:W4:Y:S04]  /*0370*/  @P3 LDG.E R26, desc[UR6][R8.64+0x4c] ;  /* 0x00004c06081a3981 */ /* 0x000f28000c1e1900 */
[----:B------:R-:W4:Y:S04]  /*0380*/  @P4 LDG.E R28, desc[UR6][R8.64+0x60] ;  /* 0x00006006081c4981 */ /* 0x000f28000c1e1900 */
[----:B------:R-:W4:Y:S04]  /*0390*/  @!P0 LDG.E R18, desc[UR6][R8.64] ;  /* 0x0000000608128981 */ /* 0x000f28000c1e1900 */
[----:B------:R-:W4:Y:S04]  /*03a0*/  @!P0 LDG.E R17, desc[UR6][R8.64+0x4] ;  /* 0x0000040608118981 */ /* 0x000f28000c1e1900 */
[----:B------:R-:W4:Y:S04]  /*03b0*/  @P5 LDG.E R19, desc[UR6][R8.64+0x74] ;  /* 0x0000740608135981 */ /* 0x000f28000c1e1900 */
[----:B------:R-:W4:Y:S04]  /*03c0*/  @P1 LDG.E R23, desc[UR6][R8.64+0x20] ;  /* 0x0000200608171981 */ /* 0x000f28000c1e1900 */
[----:B------:R-:W4:Y:S01]  /*03d0*/  @P3 LDG.E R25, desc[UR6][R8.64+0x48] ;  /* 0x0000480608193981 */ /* 0x000f22000c1e1900 */
[----:B--2---:R-:W-:-:S03]  /*03e0*/  @!P0 LOP3.LUT R3, R3, R20, RZ, 0x3c, !PT ;  /* 0x0000001403038212 */ /* 0x004fc600078e3cff */
[----:B------:R-:W2:Y:S01]  /*03f0*/  @P1 LDG.E R20, desc[UR6][R8.64+0x14] ;  /* 0x0000140608141981 */ /* 0x000ea2000c1e1900 */
[----:B---3--:R-:W-:-:S03]  /*0400*/  @P1 LOP3.LUT R3, R3, R22, RZ, 0x3c, !PT ;  /* 0x0000001603031212 */ /* 0x008fc600078e3cff */
[----:B------:R-:W3:Y:S01]  /*0410*/  @P1 LDG.E R22, desc[UR6][R8.64+0x1c] ;  /* 0x00001c0608161981 */ /* 0x000ee2000c1e1900 */
[----:B----4-:R-:W-:-:S03]  /*0420*/  @P2 LOP3.LUT R3, R3, R24, RZ, 0x3c, !PT ;  /* 0x0000001803032212 */ /* 0x010fc600078e3cff */
[----:B------:R-:W4:Y:S01]  /*0430*/  @P2 LDG.E R24, desc[UR6][R8.64+0x28] ;  /* 0x0000280608182981 */ /* 0x000f22000c1e1900 */
[----:B------:R-:W-:-:S03]  /*0440*/  @P3 LOP3.LUT R3, R3, R26, RZ, 0x3c, !PT ;  /* 0x0000001a03033212 */ /* 0x000fc600078e3cff */
[----:B------:R-:W3:Y:S01]  /*0450*/  @P6 LDG.E R26, desc[UR6][R8.64+0x88] ;  /* 0x00008806081a6981 */ /* 0x000ee2000c1e1900 */
[----:B------:R-:W-:Y:S02]  /*0460*/  @P4 LOP3.LUT R3, R3, R28, RZ, 0x3c, !PT ;  /* 0x0000001c03034212 */ /* 0x000fe400078e3cff */
[----:B------:R-:W-:Y:S02]  /*0470*/  @!P0 LOP3.LUT R5, R5, R18, RZ, 0x3c, !PT ;  /* 0x0000001205058212 */ /* 0x000fe400078e3cff */
[----:B------:R-:W3:Y:S01]  /*0480*/  @!P0 LDG.E R18, desc[UR6][R8.64+0x8] ;  /* 0x0000080608128981 */ /* 0x000ee2000c1e1900 */
[----:B------:R-:W-:-:S03]  /*0490*/  @!P0 LOP3.LUT R10, R10, R17, RZ, 0x3c, !PT ;  /* 0x000000110a0a8212 */ /* 0x000fc600078e3cff */
[----:B------:R-:W3:Y:S01]  /*04a0*/  @!P0 LDG.E R17, desc[UR6][R8.64+0xc] ;  /* 0x00000c0608118981 */ /* 0x000ee2000c1e1900 */
[----:B------:R-:W-:-:S03]  /*04b0*/  @P5 LOP3.LUT R3, R3, R19, RZ, 0x3c, !PT ;  /* 0x0000001303035212 */ /* 0x000fc600078e3cff */
[----:B------:R-:W3:Y:S01]  /*04c0*/  @P1 LDG.E R19, desc[UR6][R8.64+0x18] ;  /* 0x0000180608131981 */ /* 0x000ee2000c1e1900 */
[----:B--2---:R-:W-:-:S03]  /*04d0*/  @P1 LOP3.LUT R5, R5, R20, RZ, 0x3c, !PT ;  /* 0x0000001405051212 */ /* 0x004fc600078e3cff */
[----:B------:R-:W2:Y:S01]  /*04e0*/  @P3 LDG.E R20, desc[UR6][R8.64+0x3c] ;  /* 0x00003c0608143981 */ /* 0x000ea2000c1e1900 */
[----:B----4-:R-:W-:-:S03]  /*04f0*/  @P2 LOP3.LUT R5, R5, R24, RZ, 0x3c, !PT ;  /* 0x0000001805052212 */ /* 0x010fc600078e3cff */
[----:B------:R-:W4:Y:S01]  /*0500*/  @P4 LDG.E R24, desc[UR6][R8.64+0x50] ;  /* 0x0000500608184981 */ /* 0x000f22000c1e1900 */
[----:B---3--:R-:W-:-:S03]  /*0510*/  @!P0 LOP3.LUT R11, R11, R18, RZ, 0x3c, !PT ;  /* 0x000000120b0b8212 */ /* 0x008fc600078e3cff */
[----:B------:R-:W3:Y:S01]  /*0520*/  @P2 LDG.E R18, desc[UR6][R8.64+0x30] ;  /* 0x0000300608122981 */ /* 0x000ee2000c1e1900 */
[----:B------:R-:W-:-:S03]  /*0530*/  @!P0 LOP3.LUT R2, R2, R17, RZ, 0x3c, !PT ;  /* 0x0000001102028212 */ /* 0x000fc600078e3cff */
[----:B------:R-:W3:Y:S01]  /*0540*/  @P2 LDG.E R17, desc[UR6][R8.64+0x2c] ;  /* 0x00002c0608112981 */ /* 0x000ee2000c1e1900 */
[----:B------:R-:W-:-:S03]  /*0550*/  @P1 LOP3.LUT R10, R10, R19, RZ, 0x3c, !PT ;  /* 0x000000130a0a1212 */ /* 0x000fc600078e3cff */
[----:B------:R-:W3:Y:S01]  /*0560*/  @P2 LDG.E R19, desc[UR6][R8.64+0x34] ;  /* 0x0000340608132981 */ /* 0x000ee2000c1e1900 */
[----:B------:R-:W-:Y:S02]  /*0570*/  @P1 LOP3.LUT R11, R11, R22, RZ, 0x3c, !PT ;  /* 0x000000160b0b1212 */ /* 0x000fe400078e3cff */
[----:B------:R-:W-:Y:S01]  /*0580*/  @P1 LOP3.LUT R2, R2, R23, RZ, 0x3c, !PT ;  /* 0x0000001702021212 */ /* 0x000fe200078e3cff */
[----:B------:R-:W3:Y:S04]  /*0590*/  @P3 LDG.E R22, desc[UR6][R8.64+0x44] ;  /* 0x0000440608163981 */ /* 0x000ee8000c1e1900 */
[----:B------:R-:W3:Y:S01]  /*05a0*/  @P3 LDG.E R23, desc[UR6][R8.64+0x40] ;  /* 0x0000400608173981 */ /* 0x000ee2000c1e1900 */
[----:B--2---:R-:W-:-:S03]  /*05b0*/  @P3 LOP3.LUT R5, R5, R20, RZ, 0x3c, !PT ;  /* 0x0000001405053212 */ /* 0x004fc600078e3cff */
[----:B------:R-:W2:Y:S01]  /*05c0*/  @P5 LDG.E R20, desc[UR6][R8.64+0x64] ;  /* 0x0000640608145981 */ /* 0x000ea2000c1e1900 */
[----:B----4-:R-:W-:-:S03]  /*05d0*/  @P4 LOP3.LUT R5, R5, R24, RZ, 0x3c, !PT ;  /* 0x0000001805054212 */ /* 0x010fc600078e3cff */
[----:B------:R-:W4:Y:S01]  /*05e0*/  @P6 LDG.E R24, desc[UR6][R8.64+0x78] ;  /* 0x0000780608186981 */ /* 0x000f22000c1e1900 */
[----:B---3--:R-:W-:-:S03]  /*05f0*/  @P2 LOP3.LUT R11, R11, R18, RZ, 0x3c, !PT ;  /* 0x000000120b0b2212 */ /* 0x008fc600078e3cff */
[----:B------:R-:W3:Y:S01]  /*0600*/  @P4 LDG.E R18, desc[UR6][R8.64+0x58] ;  /* 0x0000580608124981 */ /* 0x000ee2000c1e1900 */
[----:B------:R-:W-:-:S03]  /*0610*/  @P2 LOP3.LUT R10, R10, R17, RZ, 0x3c, !PT ;  /* 0x000000110a0a2212 */ /* 0x000fc600078e3cff */
[----:B------:R-:W3:Y:S01]  /*0620*/  @P4 LDG.E R17, desc[UR6][R8.64+0x54] ;  /* 0x0000540608114981 */ /* 0x000ee2000c1e1900 */
[----:B------:R-:W-:-:S03]  /*0630*/  @P2 LOP3.LUT R2, R2, R19, RZ, 0x3c, !PT ;  /* 0x0000001302022212 */ /* 0x000fc600078e3cff */
[----:B------:R-:W3:Y:S01]  /*0640*/  @P4 LDG.E R19, desc[UR6][R8.64+0x5c] ;  /* 0x00005c0608134981 */ /* 0x000ee2000c1e1900 */
[----:B------:R-:W-:Y:S02]  /*0650*/  @P3 LOP3.LUT R11, R11, R22, RZ, 0x3c, !PT ;  /* 0x000000160b0b3212 */ /* 0x000fe400078e3cff */
[----:B------:R-:W-:Y:S01]  /*0660*/  @P3 LOP3.LUT R2, R2, R25, RZ, 0x3c, !PT ;  /* 0x0000001902023212 */ /* 0x000fe200078e3cff */
[----:B------:R-:W3:Y:S01]  /*0670*/  @P5 LDG.E R22, desc[UR6][R8.64+0x6c] ;  /* 0x00006c0608165981 */ /* 0x000ee2000c1e1900 */
[----:B------:R-:W-:-:S03]  /*0680*/  @P3 LOP3.LUT R10, R10, R23, RZ, 0x3c, !PT ;  /* 0x000000170a0a3212 */ /* 0x000fc600078e3cff */
[----:B------:R-:W3:Y:S04]  /*0690*/  @P5 LDG.E R23, desc[UR6][R8.64+0x68] ;  /* 0x0000680608175981 */ /* 0x000ee8000c1e1900 */
[----:B------:R-:W3:Y:S01]  /*06a0*/  @P5 LDG.E R25, desc[UR6][R8.64+0x70] ;  /* 0x0000700608195981 */ /* 0x000ee2000c1e1900 */
[----:B------:R-:W-:Y:S02]  /*06b0*/  LOP3.LUT P0, RZ, R21, 0x80, RZ, 0xc0, !PT ;  /* 0x0000008015ff7812 */ /* 0x000fe4000780c0ff */
[----:B--2---:R-:W-:-:S11]  /*06c0*/  @P5 LOP3.LUT R5, R5, R20, RZ, 0x3c, !PT ;  /* 0x0000001405055212 */ /* 0x004fd600078e3cff */
        /* <DEDUP_REMOVED lines=15> */
[----:B------:R-:W-:Y:S02]  /*07c0*/  @P6 LOP3.LUT R3, R3, R26, RZ, 0x3c, !PT ;  /* 0x0000001a03036212 */ /* 0x000fe400078e3cff */
[----:B--2---:R-:W-:Y:S02]  /*07d0*/  @P0 LOP3.LUT R5, R5, R20, RZ, 0x3c, !PT ;  /* 0x0000001405050212 */ /* 0x004fe400078e3cff */
[----:B----4-:R-:W-:Y:S02]  /*07e0*/  @P0 LOP3.LUT R3, R3, R24, RZ, 0x3c, !PT ;  /* 0x0000001803030212 */ /* 0x010fe400078e3cff */
[----:B---3--:R-:W-:Y:S02]  /*07f0*/  @P6 LOP3.LUT R11, R11, R18, RZ, 0x3c, !PT ;  /* 0x000000120b0b6212 */ /* 0x008fe400078e3cff */
[----:B------:R-:W-:Y:S02]  /*0800*/  @P6 LOP3.LUT R10, R10, R17, RZ, 0x3c, !PT ;  /* 0x000000110a0a6212 */ /* 0x000fe400078e3cff */
[----:B------:R-:W-:-:S02]  /*0810*/  @P6 LOP3.LUT R2, R2, R19, RZ, 0x3c, !PT ;  /* 0x0000001302026212 */ /* 0x000fc400078e3cff */
        /* <DEDUP_REMOVED lines=22> */
[----:B------:R-:W-:Y:S02]  /*0980*/  @P0 LOP3.LUT R3, R3, R22, RZ, 0x3c, !PT ;  /* 0x0000001603030212 */ /* 0x000fe400078e3cff */
[----:B------:R-:W-:Y:S01]  /*0990*/  LOP3.LUT P0, RZ, R21, 0x8000, RZ, 0xc0, !PT ;  /* 0x0000800015ff7812 */ /* 0x000fe2000780c0ff */
        /* <DEDUP_REMOVED lines=9> */
[----:B------:R-:W4:Y:S01]  /*0a30*/  @P3 LDG.E R23, desc[UR6][R8.64+0xe8] ;  /* 0x0000e80608173981 */ /* 0x000f22000c1e1900 */
[----:B--2---:R-:W-:-:S03]  /*0a40*/  @P2 LOP3.LUT R5, R5, R18, RZ, 0x3c, !PT ;  /* 0x0000001205052212 */ /* 0x004fc600078e3cff */
[----:B------:R-:W2:Y:S01]  /*0a50*/  @P4 LDG.E R18, desc[UR6][R8.64+0xf0] ;  /* 0x0000f00608124981 */ /* 0x000ea2000c1e1900 */
[----:B---3--:R-:W-:Y:S02]  /*0a60*/  @P2 LOP3.LUT R10, R10, R17, RZ, 0x3c, !PT ;  /* 0x000000110a0a2212 */ /* 0x008fe400078e3cff */
[----:B------:R-:W-:Y:S01]  /*0a70*/  @P1 LOP3.LUT R2, R2, R25, RZ, 0x3c, !PT ;  /* 0x0000001902021212 */ /* 0x000fe200078e3cff */
[----:B------:R-:W3:Y:S03]  /*0a80*/  @P5 LDG.E R17, desc[UR6][R8.64+0x110] ;  /* 0x0001100608115981 */ /* 0x000ee6000c1e1900 */
[----:B----4-:R-:W-:Y:S02]  /*0a90*/  @P2 LOP3.LUT R2, R2, R19, RZ, 0x3c, !PT ;  /* 0x0000001302022212 */ /* 0x010fe400078e3cff */
[----:B------:R-:W4:Y:S01]  /*0aa0*/  @P4 LDG.E R19, desc[UR6][R8.64+0xf4] ;  /* 0x0000f40608134981 */ /* 0x000f22000c1e1900 */
        /* <DEDUP_REMOVED lines=14> */
[----:B------:R-:W-:-:S03]  /*0b90*/  @P3 LOP3.LUT R3, R3, R20, RZ, 0x3c, !PT ;  /* 0x0000001403033212 */ /* 0x000fc600078e3cff */
[----:B------:R-:W2:Y:S01]  /*0ba0*/  @P6 LDG.E R20, desc[UR6][R8.64+0x118] ;  /* 0x0001180608146981 */ /* 0x000ea2000c1e1900 */
[----:B----4-:R-:W-:-:S03]  /*0bb0*/  @P4 LOP3.LUT R10, R10, R19, RZ, 0x3c, !PT ;  /* 0x000000130a0a4212 */ /* 0x010fc600078e3cff */
[----:B------:R-:W4:Y:S01]  /*0bc0*/  @P6 LDG.E R19, desc[UR6][R8.64+0x11c] ;  /* 0x00011c0608136981 */ /* 0x000f22000c1e1900 */
[----:B---3--:R-:W-:-:S03]  /*0bd0*/  @P4 LOP3.LUT R11, R11, R22, RZ, 0x3c, !PT ;  /* 0x000000160b0b4212 */ /* 0x008fc600078e3cff */
        /* <DEDUP_REMOVED lines=10> */
[----:B------:R-:W-:-:S03]  /*0c80*/  @P5 LOP3.LUT R10, R10, R23, RZ, 0x3c, !PT ;  /* 0x000000170a0a5212 */ /* 0x000fc600078e3cff */
[----:B------:R-:W3:Y:S04]  /*0c90*/  @P0 LDG.E R28, desc[UR6][R8.64+0x13c] ;  /* 0x00013c06081c0981 */ /* 0x000ee8000c1e1900 */
[----:B------:R-:W3:Y:S01]  /*0ca0*/  @P0 LDG.E R23, desc[UR6][R8.64+0x138] ;  /* 0x0001380608170981 */ /* 0x000ee2000c1e1900 */
[----:B--2---:R-:W-:-:S03]  /*0cb0*/  @P5 LOP3.LUT R3, R3, R18, RZ, 0x3c, !PT ;  /* 0x0000001203035212 */ /* 0x004fc600078e3cff */
[----:B------:R-:W2:Y:S01]  /*0cc0*/  @P0 LDG.E R18, desc[UR6][R8.64+0x134] ;  /* 0x0001340608120981 */ /* 0x000ea2000c1e1900 */
[----:B------:R-:W-:-:S04]  /*0cd0*/  UIADD3 UR4, UPT, UPT, UR4, 0x10, URZ ;  /* 0x0000001004047890 */ /* 0x000fc8000fffe0ff */
[----:B------:R-:W-:Y:S01]  /*0ce0*/  UISETP.NE.AND UP0, UPT, UR4, 0x20, UPT ;  /* 0x000000200400788c */ /* 0x000fe2000bf05270 */
[----:B------:R-:W-:Y:S02]  /*0cf0*/  @P6 LOP3.LUT R5, R5, R20, RZ, 0x3c, !PT ;  /* 0x0000001405056212 */ /* 0x000fe400078e3cff */
[----:B----4-:R-:W-:Y:S02]  /*0d00*/  @P6 LOP3.LUT R10, R10, R19, RZ, 0x3c, !PT ;  /* 0x000000130a0a6212 */ /* 0x010fe400078e3cff */
[----:B---3--:R-:W-:Y:S02]  /*0d10*/  @P6 LOP3.LUT R11, R11, R22, RZ, 0x3c, !PT ;  /* 0x000000160b0b6212 */ /* 0x008fe400078e3cff */
[----:B------:R-:W-:Y:S02]  /*0d20*/  @P0 LOP3.LUT R10, R10, R21, RZ, 0x3c, !PT ;  /* 0x000000150a0a0212 */ /* 0x000fe400078e3cff */
[----:B------:R-:W-:Y:S02]  /*0d30*/  @P6 LOP3.LUT R3, R3, R24, RZ, 0x3c, !PT ;  /* 0x0000001803036212 */ /* 0x000fe400078e3cff */
[----:B------:R-:W-:-:S02]  /*0d40*/  @P6 LOP3.LUT R2, R2, R17, RZ, 0x3c, !PT ;  /* 0x0000001102026212 */ /* 0x000fc400078e3cff */
[----:B------:R-:W-:Y:S02]  /*0d50*/  @P0 LOP3.LUT R5, R5, R26, RZ, 0x3c, !PT ;  /* 0x0000001a05050212 */ /* 0x000fe400078e3cff */
[----:B------:R-:W-:Y:S02]  /*0d60*/  @P0 LOP3.LUT R3, R3, R28, RZ, 0x3c, !PT ;  /* 0x0000001c03030212 */ /* 0x000fe400078e3cff */
[----:B------:R-:W-:Y:S02]  /*0d70*/  @P0 LOP3.LUT R2, R2, R23, RZ, 0x3c, !PT ;  /* 0x0000001702020212 */ /* 0x000fe400078e3cff */
[----:B--2---:R-:W-:Y:S01]  /*0d80*/  @P0 LOP3.LUT R11, R11, R18, RZ, 0x3c, !PT ;  /* 0x000000120b0b0212 */ /* 0x004fe200078e3cff */
        /* <DEDUP_REMOVED lines=19> */
.L_x_58:
[----:B------:R-:W-:-:S06]  /*0ec0*/  IMAD R16, R0, 0x4, R1 ;  /* 0x0000000400107824 */ /* 0x000fcc00078e0201 */
[----:B------:R-:W5:Y:S01]  /*0ed0*/  LDL R16, [R16+0x4] ;  /* 0x0000040010107983 */ /* 0x000f620000100800 */
[----:B------:R-:W-:-:S05]  /*0ee0*/  UMOV UR4, URZ ;  /* 0x000000ff00047c82 */ /* 0x000fca0008000000 */
.L_x_57:
        /* <DEDUP_REMOVED lines=192> */
.L_x_60:
[----:B------:R-:W-:-:S06]  /*1af0*/  IMAD R16, R0, 0x4, R1 ;  /* 0x0000000400107824 */ /* 0x000fcc00078e0201 */
[----:B------:R-:W5:Y:S01]  /*1b00*/  LDL R16, [R16+0x4] ;  /* 0x0000040010107983 */ /* 0x000f620000100800 */
[----:B------:R-:W-:-:S05]  /*1b10*/  UMOV UR4, URZ ;  /* 0x000000ff00047c82 */ /* 0x000fca0008000000 */
.L_x_59:
        /* <DEDUP_REMOVED lines=177> */
[----:B------:R1:W-:Y:S04]  /*2630*/  STL [R1+0x4], R5 ;  /* 0x0000040501007387 */ /* 0x0003e80000100800 */
[----:B------:R1:W-:Y:S04]  /*2640*/  STL.64 [R1+0x8], R10 ;  /* 0x0000080a01007387 */ /* 0x0003e80000100a00 */
[----:B------:R1:W-:Y:S02]  /*2650*/  STL.64 [R1+0x10], R2 ;  /* 0x0000100201007387 */ /* 0x0003e40000100a00 */
.L_x_54:
[----:B------:R-:W-:Y:S05]  /*2660*/  BSYNC.RECONVERGENT B1 ;  /* 0x0000000000017941 */ /* 0x000fea0003800200 */
.L_x_53:
[C---:B------:R-:W-:Y:S01]  /*2670*/  ISETP.GT.U32.AND P0, PT, R13.reuse, 0x3, PT ;  /* 0x000000030d00780c */ /* 0x040fe20003f04070 */
[----:B------:R-:W-:Y:S01]  /*2680*/  VIADD R12, R12, 0x1 ;  /* 0x000000010c0c7836 */ /* 0x000fe20000000000 */
[--C-:B------:R-:W-:Y:S02]  /*2690*/  SHF.R.U64 R13, R13, 0x2, R14.reuse ;  /* 0x000000020d0d7819 */ /* 0x100fe4000000120e */
[----:B------:R-:W-:Y:S02]  /*26a0*/  ISETP.GT.U32.AND.EX P0, PT, R14, RZ, PT, P0 ;  /* 0x000000ff0e00720c */ /* 0x000fe40003f04100 */
[----:B------:R-:W-:-:S11]  /*26b0*/  SHF.R.U32.HI R14, RZ, 0x2, R14 ;  /* 0x00000002ff0e7819 */ /* 0x000fd6000001160e */
[----:B------:R-:W-:Y:S05]  /*26c0*/  @P0 BRA `(.L_x_61) ;  /* 0xffffffd800c40947 */ /* 0x000fea000383ffff */
.L_x_52:
[----:B------:R-:W-:Y:S05]  /*26d0*/  BSYNC.RECONVERGENT B0 ;  /* 0x0000000000007941 */ /* 0x000fea0003800200 */
.L_x_51:
[----:B------:R-:W2:Y:S02]  /*26e0*/  LDC R0, c[0x0][0x38c] ;  /* 0x0000e300ff007b82 */ /* 0x000ea40000000800 */
[----:B--2---:R-:W-:-:S13]  /*26f0*/  ISETP.GE.AND P0, PT, R0, 0x1, PT ;  /* 0x000000010000780c */ /* 0x004fda0003f06270 */
[----:B------:R-:W-:Y:S05]  /*2700*/  @!P0 EXIT ;  /* 0x000000000000894d */ /* 0x000fea0003800000 */
[----:B------:R-:W-:Y:S01]  /*2710*/  IMAD R6, R15, R0, RZ ;  /* 0x000000000f067224 */ /* 0x000fe200078e02ff */
[----:B------:R-:W-:Y:S01]  /*2720*/  CS2R R12, SRZ ;  /* 0x00000000000c7805 */ /* 0x000fe2000001ff00 */
[----:B------:R-:W-:Y:S01]  /*2730*/  IMAD.MOV R0, RZ, RZ, -R0 ;  /* 0x000000ffff007224 */ /* 0x000fe200078e0a00 */
[----:B------:R-:W-:-:S06]  /*2740*/  UMOV UR4, URZ ;  /* 0x000000ff00047c82 */ /* 0x000fcc0008000000 */
.L_x_68:
[----:B------:R-:W-:Y:S01]  /*2750*/  UISETP.NE.AND UP0, UPT, UR4, 0x1, UPT ;  /* 0x000000010400788c */ /* 0x000fe2000bf05270 */
[----:B------:R-:W-:Y:S02]  /*2760*/  VIADD R0, R0, 0x1 ;  /* 0x0000000100007836 */ /* 0x000fe40000000000 */
[----:B--2---:R-:W-:Y:S01]  /*2770*/  IMAD.MOV.U32 R26, RZ, RZ, R12 ;  /* 0x000000ffff1a7224 */ /* 0x004fe200078e000c */
[----:B------:R-:W-:Y:S01]  /*2780*/  UMOV UR4, URZ ;  /* 0x000000ff00047c82 */ /* 0x000fe20008000000 */
[----:B------:R-:W-:Y:S01]  /*2790*/  IMAD.MOV.U32 R27, RZ, RZ, R13 ;  /* 0x000000ffff1b7224 */ /* 0x000fe200078e000d */
[----:B------:R-:W-:-:S03]  /*27a0*/  ISETP.NE.AND P1, PT, R0, RZ, PT ;  /* 0x000000ff0000720c */ /* 0x000fc60003f25270 */
[----:B------:R-:W-:Y:S10]  /*27b0*/  BRA.U !UP0, `(.L_x_62) ;  /* 0x0000000d088c7547 */ /* 0x000ff4000b800000 */
[----:B------:R-:W-:Y:S01]  /*27c0*/  SHF.R.U32.HI R8, RZ, 0x2, R5 ;  /* 0x00000002ff087819 */ /* 0x000fe20000011605 */
[----:B------:R-:W-:Y:S01]  /*27d0*/  IMAD.MOV.U32 R24, RZ, RZ, 0x0 ;  /* 0x00000000ff187424 */ /* 0x000fe200078e00ff */
[----:B------:R-:W-:Y:S01]  /*27e0*/  SHF.R.U32.HI R9, RZ, 0x2, R10 ;  /* 0x00000002ff097819 */ /* 0x000fe2000001160a */
[----:B------:R-:W-:Y:S01]  /*27f0*/  IMAD.MOV.U32 R25, RZ, RZ, 0x3ca00000 ;  /* 0x3ca00000ff197424 */ /* 0x000fe200078e00ff */
[----:B------:R-:W-:Y:S01]  /*2800*/  LOP3.LUT R8, R8, R5, RZ, 0x3c, !PT ;  /* 0x0000000508087212 */ /* 0x000fe200078e3cff */
[----:B01----:R-:W-:Y:S01]  /*2810*/  IMAD.SHL.U32 R5, R3, 0x10, RZ ;  /* 0x0000001003057824 */ /* 0x003fe200078e00ff */
[----:B------:R-:W-:Y:S01]  /*2820*/  LOP3.LUT R9, R9, R10, RZ, 0x3c, !PT ;  /* 0x0000000a09097212 */ /* 0x000fe200078e3cff */
[----:B------:R-:W-:Y:S01]  /*2830*/  BSSY.RECONVERGENT B0, `(.L_x_63) ;  /* 0x0000073000007945 */ /* 0x000fe20003800200 */
[----:B------:R-:W-:Y:S01]  /*2840*/  SHF.R.U32.HI R10, RZ, 0x2, R11 ;  /* 0x00000002ff0a7819 */ /* 0x000fe2000001160b */
[----:B------:R-:W-:Y:S01]  /*2850*/  IMAD.SHL.U32 R7, R8, 0x2, RZ ;  /* 0x0000000208077824 */ /* 0x000fe200078e00ff */
[----:B------:R-:W-:-:S02]  /*2860*/  SHF.R.U32.HI R13, RZ, 0x2, R2 ;  /* 0x00000002ff0d7819 */ /* 0x000fc40000011602 */
[----:B------:R-:W-:Y:S02]  /*2870*/  LOP3.LUT R10, R10, R11, RZ, 0x3c, !PT ;  /* 0x0000000b0a0a7212 */ /* 0x000fe400078e3cff */
[----:B------:R-:W-:Y:S01]  /*2880*/  LOP3.LUT R8, R8, R7, R5, 0x96, !PT ;  /* 0x0000000708087212 */ /* 0x000fe200078e9605 */
[----:B------:R-:W-:Y:S01]  /*2890*/  IMAD.SHL.U32 R5, R9, 0x2, RZ ;  /* 0x0000000209057824 */ /* 0x000fe200078e00ff */
[----:B------:R-:W-:Y:S01]  /*28a0*/  LOP3.LUT R13, R13, R2, RZ, 0x3c, !PT ;  /* 0x000000020d0d7212 */ /* 0x000fe200078e3cff */
[----:B------:R-:W-:Y:S01]  /*28b0*/  IMAD.SHL.U32 R11, R10, 0x2, RZ ;  /* 0x000000020a0b7824 */ /* 0x000fe200078e00ff */
[----:B------:R-:W-:-:S04]  /*28c0*/  LOP3.LUT R29, R8, R3, RZ, 0x3c, !PT ;  /* 0x00000003081d7212 */ /* 0x000fc800078e3cff */
[----:B------:R-:W-:Y:S01]  /*28d0*/  IADD3 R7, PT, PT, R4, 0x587c5, R29 ;  /* 0x000587c504077810 */ /* 0x000fe20007ffe01d */
[----:B------:R-:W-:-:S05]  /*28e0*/  IMAD.SHL.U32 R8, R29, 0x10, RZ ;  /* 0x000000101d087824 */ /* 0x000fca00078e00ff */
[----:B------:R-:W-:-:S04]  /*28f0*/  LOP3.LUT R8, R9, R5, R8, 0x96, !PT ;  /* 0x0000000509087212 */ /* 0x000fc800078e9608 */
[----:B------:R-:W-:-:S04]  /*2900*/  LOP3.LUT R5, R8, R29, RZ, 0x3c, !PT ;  /* 0x0000001d08057212 */ /* 0x000fc800078e3cff */
[----:B------:R-:W-:-:S05]  /*2910*/  IADD3 R8, PT, PT, R4, 0xb0f8a, R5 ;  /* 0x000b0f8a04087810 */ /* 0x000fca0007ffe005 */
[----:B------:R-:W-:-:S03]  /*2920*/  IMAD.WIDE.U32 R8, R8, 0x200000, RZ ;  /* 0x0020000008087825 */ /* 0x000fc600078e00ff */
[----:B------:R-:W-:Y:S01]  /*2930*/  LOP3.LUT R8, R8, R7, RZ, 0x3c, !PT ;  /* 0x0000000708087212 */ /* 0x000fe200078e3cff */
[----:B------:R-:W-:-:S03]  /*2940*/  IMAD.SHL.U32 R7, R5, 0x10, RZ ;  /* 0x0000001005077824 */ /* 0x000fc600078e00ff */
[----:B------:R-:W0:Y:S02]  /*2950*/  I2F.F64.U64 R14, R8 ;  /* 0x00000008000e7312 */ /* 0x000e240000301800 */
[----:B------:R-:W-:Y:S01]  /*2960*/  LOP3.LUT R10, R10, R11, R7, 0x96, !PT ;  /* 0x0000000b0a0a7212 */ /* 0x000fe200078e9607 */
[----:B------:R-:W-:-:S03]  /*2970*/  IMAD.SHL.U32 R7, R13, 0x2, RZ ;  /* 0x000000020d077824 */ /* 0x000fc600078e00ff */
[----:B------:R-:W-:-:S05]  /*2980*/  LOP3.LUT R2, R10, R5, RZ, 0x3c, !PT ;  /* 0x000000050a027212 */ /* 0x000fca00078e3cff */
[----:B------:R-:W-:Y:S01]  /*2990*/  IMAD.SHL.U32 R10, R2, 0x10, RZ ;  /* 0x00000010020a7824 */ /* 0x000fe200078e00ff */
[----:B0-----:R-:W-:-:S04]  /*29a0*/  DFMA R14, R14, R24, 5.5511151231257827021e-17 ;  /* 0x3c9000000e0e742b */ /* 0x001fc80000000018 */
[----:B------:R-:W-:Y:S02]  /*29b0*/  LOP3.LUT R7, R13, R7, R10, 0x96, !PT ;  /* 0x000000070d077212 */ /* 0x000fe400078e960a */
[C---:B------:R-:W-:Y:S01]  /*29c0*/  IADD3 R13, PT, PT, R4.reuse, 0x10974f, R2 ;  /* 0x0010974f040d7810 */ /* 0x040fe20007ffe002 */
[----:B------:R-:W-:Y:S01]  /*29d0*/  VIADD R4, R4, 0x161f14 ;  /* 0x00161f1404047836 */ /* 0x000fe20000000000 */
[----:B------:R-:W-:Y:S02]  /*29e0*/  LOP3.LUT R7, R7, R2, RZ, 0x3c, !PT ;  /* 0x0000000207077212 */ /* 0x000fe400078e3cff */
[----:B------:R-:W-:Y:S01]  /*29f0*/  ISETP.GT.AND P0, PT, R15, 0xfffff, PT ;  /* 0x000fffff0f00780c */ /* 0x000fe20003f04270 */
[----:B------:R-:W-:Y:S02]  /*2a00*/  IMAD.MOV.U32 R8, RZ, RZ, R14 ;  /* 0x000000ffff087224 */ /* 0x000fe400078e000e */
[----:B------:R-:W-:Y:S02]  /*2a10*/  IMAD.MOV.U32 R9, RZ, RZ, R15 ;  /* 0x000000ffff097224 */ /* 0x000fe400078e000f */
[----:B------:R-:W-:-:S02]  /*2a20*/  IMAD.IADD R10, R7, 0x1, R4 ;  /* 0x00000001070a7824 */ /* 0x000fc400078e0204 */
[----:B------:R-:W-:Y:S02]  /*2a30*/  IMAD.MOV.U32 R20, RZ, RZ, R14 ;  /* 0x000000ffff147224 */ /* 0x000fe400078e000e */
[----:B------:R-:W-:-:S04]  /*2a40*/  IMAD.WIDE.U32 R10, R10, 0x200000, RZ ;  /* 0x002000000a0a7825 */ /* 0x000fc800078e00ff */
[----:B------:R-:W-:Y:S01]  /*2a50*/  @!P0 DMUL R8, R8, 1.80143985094819840000e+16 ;  /* 0x4350000008088828 */ /* 0x000fe20000000000 */
[----:B------:R-:W-:Y:S01]  /*2a60*/  LOP3.LUT R10, R10, R13, RZ, 0x3c, !PT ;  /* 0x0000000d0a0a7212 */ /* 0x000fe200078e3cff */
[----:B------:R-:W-:Y:S02]  /*2a70*/  IMAD.MOV.U32 R14, RZ, RZ, -0x3ff ;  /* 0xfffffc01ff0e7424 */ /* 0x000fe400078e00ff */
[----:B------:R-:W-:-:S03]  /*2a80*/  @!P0 IMAD.MOV.U32 R14, RZ, RZ, -0x435 ;  /* 0xfffffbcbff0e8424 */ /* 0x000fc600078e00ff */
[----:B------:R-:W0:Y:S03]  /*2a90*/  I2F.F64.U64 R10, R10 ;  /* 0x0000000a000a7312 */ /* 0x000e260000301800 */
[----:B------:R-:W-:Y:S02]  /*2aa0*/  @!P0 IMAD.MOV.U32 R15, RZ, RZ, R9 ;  /* 0x000000ffff0f8224 */ /* 0x000fe400078e0009 */
[----:B------:R-:W-:Y:S02]  /*2ab0*/  @!P0 IMAD.MOV.U32 R20, RZ, RZ, R8 ;  /* 0x000000ffff148224 */ /* 0x000fe400078e0008 */
[----:B------:R-:W-:-:S05]  /*2ac0*/  VIADD R12, R15, 0xffffffff ;  /* 0xffffffff0f0c7836 */ /* 0x000fca0000000000 */
[----:B------:R-:W-:Y:S01]  /*2ad0*/  ISETP.GT.U32.AND P2, PT, R12, 0x7feffffe, PT ;  /* 0x7feffffe0c00780c */ /* 0x000fe20003f44070 */
[----:B0-----:R-:W-:-:S12]  /*2ae0*/  DFMA R24, R10, 2.2204460492503130808e-16, R24 ;  /* 0x3cb000000a18782b */ /* 0x001fd80000000018 */
[----:B------:R-:W-:Y:S05]  /*2af0*/  @P2 BRA `(.L_x_64) ;  /* 0x0000000400002947 */ /* 0x000fea0003800000 */
[----:B------:R-:W-:Y:S01]  /*2b00*/  LOP3.LUT R8, R15, 0xfffff, RZ, 0xc0, !PT ;  /* 0x000fffff0f087812 */ /* 0x000fe200078ec0ff */
[----:B------:R-:W-:Y:S01]  /*2b10*/  IMAD.MOV.U32 R18, RZ, RZ, RZ ;  /* 0x000000ffff127224 */ /* 0x000fe200078e00ff */
[----:B------:R-:W-:Y:S01]  /*2b20*/  UMOV UR4, 0x3ae80f1e ;  /* 0x3ae80f1e00047882 */ /* 0x000fe20000000000 */
[----:B------:R-:W-:Y:S01]  /*2b30*/  IMAD.MOV.U32 R12, RZ, RZ, -0x748574fc ;  /* 0x8b7a8b04ff0c7424 */ /* 0x000fe200078e00ff */
[----:B------:R-:W-:Y:S01]  /*2b40*/  LOP3.LUT R21, R8, 0x3ff00000, RZ, 0xfc, !PT ;  /* 0x3ff0000008157812 */ /* 0x000fe200078efcff */
[----:B------:R-:W-:Y:S01]  /*2b50*/  IMAD.MOV.U32 R13, RZ, RZ, 0x3ed0ee25 ;  /* 0x3ed0ee25ff0d7424 */ /* 0x000fe200078e00ff */
[----:B------:R-:W-:Y:S01]  /*2b60*/  UMOV UR5, 0x3eb1380b ;  /* 0x3eb1380b00057882 */ /* 0x000fe20000000000 */
[----:B------:R-:W-:Y:S01]  /*2b70*/  UMOV UR8, 0x80000000 ;  /* 0x8000000000087882 */ /* 0x000fe20000000000 */
[----:B------:R-:W-:Y:S01]  /*2b80*/  ISETP.GE.U32.AND P0, PT, R21, 0x3ff6a09f, PT ;  /* 0x3ff6a09f1500780c */ /* 0x000fe20003f06070 */
[----:B------:R-:W-:-:S12]  /*2b90*/  UMOV UR9, 0x43300000 ;  /* 0x4330000000097882 */ /* 0x000fd80000000000 */
[----:B------:R-:W-:-:S04]  /*2ba0*/  @P0 VIADD R9, R21, 0xfff00000 ;  /* 0xfff0000015090836 */ /* 0x000fc80000000000 */
[----:B------:R-:W-:-:S06]  /*2bb0*/  @P0 IMAD.MOV.U32 R21, RZ, RZ, R9 ;  /* 0x000000ffff150224 */ /* 0x000fcc00078e0009 */
[C---:B------:R-:W-:Y:S02]  /*2bc0*/  DADD R16, R20.reuse, 1 ;  /* 0x3ff0000014107429 */ /* 0x040fe40000000000 */
[----:B------:R-:W-:-:S04]  /*2bd0*/  DADD R20, R20, -1 ;  /* 0xbff0000014147429 */ /* 0x000fc80000000000 */
[----:B------:R-:W0:Y:S02]  /*2be0*/  MUFU.RCP64H R19, R17 ;  /* 0x0000001100137308 */ /* 0x000e240000001800 */
[----:B0-----:R-:W-:Y:S01]  /*2bf0*/  DFMA R8, -R16, R18, 1 ;  /* 0x3ff000001008742b */ /* 0x001fe20000000112 */
[----:B------:R-:W-:Y:S01]  /*2c00*/  LEA.HI R16, R15, R14, RZ, 0xc ;  /* 0x0000000e0f107211 */ /* 0x000fe200078f60ff */
[----:B------:R-:W-:-:S04]  /*2c10*/  IMAD.MOV.U32 R17, RZ, RZ, 0x43300000 ;  /* 0x43300000ff117424 */ /* 0x000fc800078e00ff */
[----:B------:R-:W-:Y:S02]  /*2c20*/  @P0 VIADD R16, R16, 0x1 ;  /* 0x0000000110100836 */ /* 0x000fe40000000000 */
[----:B------:R-:W-:-:S03]  /*2c30*/  DFMA R8, R8, R8, R8 ;  /* 0x000000080808722b */ /* 0x000fc60000000008 */
[----:B------:R-:W-:-:S05]  /*2c40*/  LOP3.LUT R16, R16, 0x80000000, RZ, 0x3c, !PT ;  /* 0x8000000010107812 */ /* 0x000fca00078e3cff */
[----:B------:R-:W-:Y:S02]  /*2c50*/  DFMA R18, R18, R8, R18 ;  /* 0x000000081212722b */ /* 0x000fe40000000012 */
[----:B------:R-:W-:Y:S01]  /*2c60*/  DADD R16, R16, -UR8 ;  /* 0x8000000810107e29 */ /* 0x000fe20008000000 */
[----:B------:R-:W-:Y:S01]  /*2c70*/  UMOV UR8, 0xfefa39ef ;  /* 0xfefa39ef00087882 */ /* 0x000fe20000000000 */
[----:B------:R-:W-:-:S04]  /*2c80*/  UMOV UR9, 0x3fe62e42 ;  /* 0x3fe62e4200097882 */ /* 0x000fc80000000000 */
[----:B------:R-:W-:-:S08]  /*2c90*/  DMUL R8, R20, R18 ;  /* 0x0000001214087228 */ /* 0x000fd00000000000 */
[----:B------:R-:W-:-:S08]  /*2ca0*/  DFMA R8, R20, R18, R8 ;  /* 0x000000121408722b */ /* 0x000fd00000000008 */
[----:B------:R-:W-:Y:S02]  /*2cb0*/  DMUL R10, R8, R8 ;  /* 0x00000008080a7228 */ /* 0x000fe40000000000 */
[----:B------:R-:W-:-:S06]  /*2cc0*/  DADD R14, R20, -R8 ;  /* 0x00000000140e7229 */ /* 0x000fcc0000000808 */
[----:B------:R-:W-:Y:S01]  /*2cd0*/  DFMA R12, R10, UR4, R12 ;  /* 0x000000040a0c7c2b */ /* 0x000fe2000800000c */
        /* <DEDUP_REMOVED lines=11> */
[----:B------:R-:W-:-:S05]  /*2d90*/  DMUL R20, R18, R20 ;  /* 0x0000001412147228 */ /* 0x000fca0000000000 */
        /* <DEDUP_REMOVED lines=11> */
[----:B------:R-:W-:Y:S02]  /*2e50*/  UMOV UR5, 0x3fe62e42 ;  /* 0x3fe62e4200057882 */ /* 0x000fe40000000000 */
[----:B------:R-:W-:Y:S01]  /*2e60*/  DFMA R18, R16, -UR4, R14 ;  /* 0x8000000410127c2b */ /* 0x000fe2000800000e */
[----:B------:R-:W-:Y:S01]  /*2e70*/  UMOV UR4, 0x3b39803f ;  /* 0x3b39803f00047882 */ /* 0x000fe20000000000 */
[----:B------:R-:W-:Y:S02]  /*2e80*/  UMOV UR5, 0x3c7abc9e ;  /* 0x3c7abc9e00057882 */ /* 0x000fe40000000000 */
[----:B------:R-:W-:-:S04]  /*2e90*/  DMUL R12, R10, R12 ;  /* 0x0000000c0a0c7228 */ /* 0x000fc80000000000 */
[----:B------:R-:W-:-:S04]  /*2ea0*/  DADD R18, -R8, R18 ;  /* 0x0000000008127229 */ /* 0x000fc80000000112 */
[----:B------:R-:W-:-:S08]  /*2eb0*/  DFMA R12, R8, R12, R20 ;  /* 0x0000000c080c722b */ /* 0x000fd00000000014 */
[----:B------:R-:W-:-:S08]  /*2ec0*/  DADD R12, R12, -R18 ;  /* 0x000000000c0c7229 */ /* 0x000fd00000000812 */
[----:B------:R-:W-:-:S08]  /*2ed0*/  DFMA R12, R16, UR4, R12 ;  /* 0x00000004100c7c2b */ /* 0x000fd0000800000c */
[----:B------:R-:W-:Y:S01]  /*2ee0*/  DADD R10, R14, R12 ;  /* 0x000000000e0a7229 */ /* 0x000fe2000000000c */
[----:B------:R-:W-:Y:S10]  /*2ef0*/  BRA `(.L_x_65) ;  /* 0x0000000000187947 */ /* 0x000ff40003800000 */
.L_x_64:
[----:B------:R-:W-:Y:S01]  /*2f00*/  IMAD.MOV.U32 R10, RZ, RZ, 0x0 ;  /* 0x00000000ff0a7424 */ /* 0x000fe200078e00ff */
[----:B------:R-:W-:Y:S01]  /*2f10*/  LOP3.LUT P0, RZ, R9, 0x7fffffff, RZ, 0xc0, !PT ;  /* 0x7fffffff09ff7812 */ /* 0x000fe2000780c0ff */
[----:B------:R-:W-:-:S06]  /*2f20*/  IMAD.MOV.U32 R11, RZ, RZ, 0x7ff00000 ;  /* 0x7ff00000ff0b7424 */ /* 0x000fcc00078e00ff */
[----:B------:R-:W-:-:S10]  /*2f30*/  DFMA R10, R8, R10, +INF ;  /* 0x7ff00000080a742b */ /* 0x000fd4000000000a */
[----:B------:R-:W-:Y:S02]  /*2f40*/  FSEL R10, R10, RZ, P0 ;  /* 0x000000ff0a0a7208 */ /* 0x000fe40000000000 */
[----:B------:R-:W-:-:S07]  /*2f50*/  FSEL R11, R11, -QNAN , P0 ;  /* 0xfff000000b0b7808 */ /* 0x000fce0000000000 */
.L_x_65:
[----:B------:R-:W-:Y:S05]  /*2f60*/  BSYNC.RECONVERGENT B0 ;  /* 0x0000000000007941 */ /* 0x000fea0003800200 */
.L_x_63:
[----:B------:R-:W-:Y:S01]  /*2f70*/  DMUL R8, RZ, R24 ;  /* 0x00000018ff087228 */ /* 0x000fe20000000000 */
[----:B------:R-:W-:Y:S01]  /*2f80*/  IMAD.SHL.U32 R12, R25, 0x2, RZ ;  /* 0x00000002190c7824 */ /* 0x000fe200078e00ff */
[----:B------:R-:W-:Y:S01]  /*2f90*/  UMOV UR4, 0x33145c07 ;  /* 0x33145c0700047882 */ /* 0x000fe20000000000 */
[----:B------:R-:W-:Y:S01]  /*2fa0*/  UMOV UR5, 0x3ca1a626 ;  /* 0x3ca1a62600057882 */ /* 0x000fe20000000000 */
[----:B------:R-:W-:Y:S01]  /*2fb0*/  IMAD.MOV.U32 R22, RZ, RZ, -0x3e107ad8 ;  /* 0xc1ef8528ff167424 */ /* 0x000fe200078e00ff */
[----:B------:R-:W-:Y:S01]  /*2fc0*/  UMOV UR8, 0xf9785eba ;  /* 0xf9785eba00087882 */ /* 0x000fe20000000000 */
[----:B------:R-:W-:Y:S01]  /*2fd0*/  ISETP.GT.U32.AND P0, PT, R12, -0x79800000, PT ;  /* 0x868000000c00780c */ /* 0x000fe20003f04070 */
[----:B------:R-:W-:Y:S01]  /*2fe0*/  IMAD.MOV.U32 R23, RZ, RZ, 0x3e21eea7 ;  /* 0x3e21eea7ff177424 */ /* 0x000fe200078e00ff */
[----:B------:R-:W-:Y:S01]  /*2ff0*/  UMOV UR9, 0x3de5db65 ;  /* 0x3de5db6500097882 */ /* 0x000fe20000000000 */
[----:B------:R-:W-:Y:S01]  /*3000*/  IMAD.MOV.U32 R20, RZ, RZ, 0x2cb0d246 ;  /* 0x2cb0d246ff147424 */ /* 0x000fe200078e00ff */
[----:B------:R-:W-:Y:S01]  /*3010*/  FSEL R9, R9, R25, P0 ;  /* 0x0000001909097208 */ /* 0x000fe20000000000 */
[----:B------:R-:W-:Y:S01]  /*3020*/  IMAD.MOV.U32 R21, RZ, RZ, 0x3e5ae5f1 ;  /* 0x3e5ae5f1ff157424 */ /* 0x000fe200078e00ff */
[----:B------:R-:W-:Y:S01]  /*3030*/  FSEL R24, R8, R24, P0 ;  /* 0x0000001808187208 */ /* 0x000fe20000000000 */
[----:B------:R-:W-:Y:S01]  /*3040*/  DMUL R10, R10, -2 ;  /* 0xc00000000a0a7828 */ /* 0x000fe20000000000 */
[----:B------:R-:W-:Y:S01]  /*3050*/  BSSY.RECONVERGENT B0, `(.L_x_66) ;  /* 0x000004c000007945 */ /* 0x000fe20003800200 */
[----:B------:R-:W-:-:S02]  /*3060*/  VIADD R25, R9, 0x100000 ;  /* 0x0010000009197836 */ /* 0x000fc40000000000 */
[----:B------:R-:W-:Y:S02]  /*3070*/  IMAD.MOV.U32 R8, RZ, RZ, R24 ;  /* 0x000000ffff087224 */ /* 0x000fe400078e0018 */
[----:B------:R-:W0:Y:S04]  /*3080*/  FRND.F64 R12, R24 ;  /* 0x00000018000c7313 */ /* 0x000e280000301800 */
[----:B0-----:R-:W-:-:S08]  /*3090*/  DFMA R12, R12, -0.5, R8 ;  /* 0xbfe000000c0c782b */ /* 0x001fd00000000008 */
[----:B------:R-:W-:Y:S01]  /*30a0*/  DMUL R14, R12, UR4 ;  /* 0x000000040c0e7c28 */ /* 0x000fe20008000000 */
[----:B------:R-:W-:Y:S01]  /*30b0*/  UMOV UR4, 0x54442d18 ;  /* 0x54442d1800047882 */ /* 0x000fe20000000000 */
[----:B------:R-:W-:-:S06]  /*30c0*/  UMOV UR5, 0x400921fb ;  /* 0x400921fb00057882 */ /* 0x000fcc0000000000 */
[----:B------:R-:W-:Y:S01]  /*30d0*/  DFMA R14, R12, UR4, R14 ;  /* 0x000000040c0e7c2b */ /* 0x000fe2000800000e */
[----:B------:R-:W-:Y:S01]  /*30e0*/  UMOV UR4, 0x20fd8164 ;  /* 0x20fd816400047882 */ /* 0x000fe20000000000 */
[----:B------:R-:W-:Y:S01]  /*30f0*/  UMOV UR5, 0x3da8ff83 ;  /* 0x3da8ff8300057882 */ /* 0x000fe20000000000 */
[----:B------:R-:W0:Y:S01]  /*3100*/  MUFU.RSQ64H R13, R11 ;  /* 0x0000000b000d7308 */ /* 0x000e220000001c00 */
[----:B------:R-:W-:-:S04]  /*3110*/  VIADD R12, R11, 0xfcb00000 ;  /* 0xfcb000000b0c7836 */ /* 0x000fc80000000000 */
[----:B------:R-:W-:-:S08]  /*3120*/  DMUL R16, R14, R14 ;  /* 0x0000000e0e107228 */ /* 0x000fd00000000000 */
[C---:B------:R-:W-:Y:S01]  /*3130*/  DFMA R22, R16.reuse, -UR4, R22 ;  /* 0x8000000410167c2b */ /* 0x040fe20008000016 */
[----:B------:R-:W-:Y:S01]  /*3140*/  UMOV UR4, 0x8e06e6d9 ;  /* 0x8e06e6d900047882 */ /* 0x000fe20000000000 */
[----:B------:R-:W-:Y:S01]  /*3150*/  DFMA R20, R16, UR8, -R20 ;  /* 0x0000000810147c2b */ /* 0x000fe20008000814 */
[----:B------:R-:W-:Y:S01]  /*3160*/  UMOV UR5, 0x3e927e4f ;  /* 0x3e927e4f00057882 */ /* 0x000fe20000000000 */
[----:B------:R-:W-:Y:S01]  /*3170*/  UMOV UR8, 0x69ace392 ;  /* 0x69ace39200087882 */ /* 0x000fe20000000000 */
[----:B------:R-:W-:Y:S01]  /*3180*/  UMOV UR9, 0x3ec71de3 ;  /* 0x3ec71de300097882 */ /* 0x000fe20000000000 */
[----:B0-----:R-:W-:Y:S02]  /*3190*/  DMUL R18, R12, R12 ;  /* 0x0000000c0c127228 */ /* 0x001fe40000000000 */
[C---:B------:R-:W-:Y:S01]  /*31a0*/  DFMA R22, R16.reuse, R22, -UR4 ;  /* 0x8000000410167e2b */ /* 0x040fe20008000016 */
[----:B------:R-:W-:Y:S01]  /*31b0*/  UMOV UR4, 0x19ddbce9 ;  /* 0x19ddbce900047882 */ /* 0x000fe20000000000 */
[----:B------:R-:W-:Y:S01]  /*31c0*/  DFMA R20, R16, R20, UR8 ;  /* 0x0000000810147e2b */ /* 0x000fe20008000014 */
[----:B------:R-:W-:Y:S01]  /*31d0*/  UMOV UR5, 0x3efa01a0 ;  /* 0x3efa01a000057882 */ /* 0x000fe20000000000 */
[----:B------:R-:W-:Y:S01]  /*31e0*/  UMOV UR8, 0x19db62a1 ;  /* 0x19db62a100087882 */ /* 0x000fe20000000000 */
[----:B------:R-:W-:Y:S01]  /*31f0*/  UMOV UR9, 0x3f2a01a0 ;  /* 0x3f2a01a000097882 */ /* 0x000fe20000000000 */
[----:B------:R-:W-:-:S02]  /*3200*/  DFMA R18, R10, -R18, 1 ;  /* 0x3ff000000a12742b */ /* 0x000fc40000000812 */
[C---:B------:R-:W-:Y:S01]  /*3210*/  DFMA R22, R16.reuse, R22, UR4 ;  /* 0x0000000410167e2b */ /* 0x040fe20008000016 */
[----:B------:R-:W-:Y:S01]  /*3220*/  UMOV UR4, 0x16c15d47 ;  /* 0x16c15d4700047882 */ /* 0x000fe20000000000 */
[----:B------:R-:W-:Y:S01]  /*3230*/  DFMA R20, R16, R20, -UR8 ;  /* 0x8000000810147e2b */ /* 0x000fe20008000014 */
[----:B------:R-:W-:Y:S01]  /*3240*/  UMOV UR5, 0x3f56c16c ;  /* 0x3f56c16c00057882 */ /* 0x000fe20000000000 */
[----:B------:R-:W-:Y:S01]  /*3250*/  UMOV UR8, 0x11110818 ;  /* 0x1111081800087882 */ /* 0x000fe20000000000 */
[----:B------:R-:W-:-:S03]  /*3260*/  UMOV UR9, 0x3f811111 ;  /* 0x3f81111100097882 */ /* 0x000fc60000000000 */
[C---:B------:R-:W-:Y:S01]  /*3270*/  DFMA R22, R16.reuse, R22, -UR4 ;  /* 0x8000000410167e2b */ /* 0x040fe20008000016 */
[----:B------:R-:W-:Y:S01]  /*3280*/  UMOV UR4, 0x55555551 ;  /* 0x5555555100047882 */ /* 0x000fe20000000000 */
[----:B------:R-:W-:Y:S01]  /*3290*/  DFMA R20, R16, R20, UR8 ;  /* 0x0000000810147e2b */ /* 0x000fe20008000014 */
[----:B------:R-:W-:-:S05]  /*32a0*/  UMOV UR5, 0x3fa55555 ;  /* 0x3fa5555500057882 */ /* 0x000fca0000000000 */
[C---:B------:R-:W-:Y:S01]  /*32b0*/  DFMA R22, R16.reuse, R22, UR4 ;  /* 0x0000000410167e2b */ /* 0x040fe20008000016 */
[----:B------:R-:W-:Y:S01]  /*32c0*/  UMOV UR4, 0x55555554 ;  /* 0x5555555400047882 */ /* 0x000fe20000000000 */
[----:B------:R-:W-:Y:S02]  /*32d0*/  UMOV UR5, 0x3fc55555 ;  /* 0x3fc5555500057882 */ /* 0x000fe40000000000 */
[----:B------:R-:W-:-:S04]  /*32e0*/  DFMA R20, R16, R20, -UR4 ;  /* 0x8000000410147e2b */ /* 0x000fc80008000014 */
[----:B------:R-:W-:-:S04]  /*32f0*/  DFMA R22, R16, R22, -0.5 ;  /* 0xbfe000001016742b */ /* 0x000fc80000000016 */
[----:B------:R-:W-:-:S04]  /*3300*/  DFMA R20, R16, R20, RZ ;  /* 0x000000141014722b */ /* 0x000fc800000000ff */
[----:B------:R-:W-:Y:S01]  /*3310*/  DFMA R22, R16, R22, 1 ;  /* 0x3ff000001016742b */ /* 0x000fe20000000016 */
[----:B------:R-:W0:Y:S03]  /*3320*/  F2I.S64.F64 R16, R24 ;  /* 0x0000001800107311 */ /* 0x000e260000301900 */
[----:B------:R-:W-:Y:S01]  /*3330*/  DFMA R20, R14, R20, R14 ;  /* 0x000000140e14722b */ /* 0x000fe2000000000e */
[----:B------:R-:W-:Y:S02]  /*3340*/  IMAD.MOV.U32 R14, RZ, RZ, 0x0 ;  /* 0x00000000ff0e7424 */ /* 0x000fe400078e00ff */
[----:B------:R-:W-:-:S06]  /*3350*/  IMAD.MOV.U32 R15, RZ, RZ, 0x3fd80000 ;  /* 0x3fd80000ff0f7424 */ /* 0x000fcc00078e00ff */
[----:B------:R-:W-:Y:S01]  /*3360*/  DFMA R14, R18, R14, 0.5 ;  /* 0x3fe00000120e742b */ /* 0x000fe2000000000e */
[----:B------:R-:W-:Y:S01]  /*3370*/  LOP3.LUT R27, R21, 0x80000000, RZ, 0x3c, !PT ;  /* 0x80000000151b7812 */ /* 0x000fe200078e3cff */
[----:B------:R-:W-:Y:S01]  /*3380*/  DMUL R18, R12, R18 ;  /* 0x000000120c127228 */ /* 0x000fe20000000000 */
[C---:B0-----:R-:W-:Y:S02]  /*3390*/  LOP3.LUT R17, R16.reuse, 0x1, RZ, 0xc0, !PT ;  /* 0x0000000110117812 */ /* 0x041fe400078ec0ff */
[----:B------:R-:W-:Y:S02]  /*33a0*/  LOP3.LUT P2, RZ, R16, 0x2, RZ, 0xc0, !PT ;  /* 0x0000000210ff7812 */ /* 0x000fe4000784c0ff */
[----:B------:R-:W-:-:S03]  /*33b0*/  ISETP.NE.U32.AND P0, PT, R17, 0x1, PT ;  /* 0x000000011100780c */ /* 0x000fc60003f05070 */
[----:B------:R-:W-:Y:S01]  /*33c0*/  DFMA R14, R14, R18, R12 ;  /* 0x000000120e0e722b */ /* 0x000fe2000000000c */
[----:B------:R-:W-:-:S04]  /*33d0*/  ISETP.NE.U32.AND.EX P0, PT, RZ, RZ, PT, P0 ;  /* 0x000000ffff00720c */ /* 0x000fc80003f05100 */
[----:B------:R-:W-:Y:S02]  /*33e0*/  FSEL R19, R23, R21, !P0 ;  /* 0x0000001517137208 */ /* 0x000fe40004000000 */
[----:B------:R-:W-:Y:S01]  /*33f0*/  FSEL R18, R22, R20, !P0 ;  /* 0x0000001416127208 */ /* 0x000fe20004000000 */
[----:B------:R-:W-:Y:S01]  /*3400*/  DMUL R16, R10, R14 ;  /* 0x0000000e0a107228 */ /* 0x000fe20000000000 */
[----:B------:R-:W-:Y:S01]  /*3410*/  FSEL R20, R20, R22, !P0 ;  /* 0x0000001614147208 */ /* 0x000fe20004000000 */
[----:B------:R-:W-:Y:S01]  /*3420*/  IMAD.MOV.U32 R24, RZ, RZ, R14 ;  /* 0x000000ffff187224 */ /* 0x000fe200078e000e */
[----:B------:R-:W-:Y:S02]  /*3430*/  FSEL R21, R27, R23, !P0 ;  /* 0x000000171b157208 */ /* 0x000fe40004000000 */
[----:B------:R-:W-:Y:S02]  /*3440*/  ISETP.GE.U32.AND P0, PT, R12, 0x7ca00000, PT ;  /* 0x7ca000000c00780c */ /* 0x000fe40003f06070 */
[----:B------:R-:W-:Y:S01]  /*3450*/  @P2 LOP3.LUT R25, R19, 0x80000000, RZ, 0x3c, !PT ;  /* 0x8000000013192812 */ /* 0x000fe200078e3cff */
[----:B------:R-:W-:Y:S01]  /*3460*/  DFMA R22, R16, -R16, R10 ;  /* 0x800000101016722b */ /* 0x000fe2000000000a */
[----:B------:R-:W-:-:S03]  /*3470*/  @P2 LOP3.LUT R27, R21, 0x80000000, RZ, 0x3c, !PT ;  /* 0x80000000151b2812 */ /* 0x000fc600078e3cff */
[----:B------:R-:W-:Y:S02]  /*3480*/  @P2 IMAD.MOV.U32 R19, RZ, RZ, R25 ;  /* 0x000000ffff132224 */ /* 0x000fe400078e0019 */
[----:B------:R-:W-:Y:S02]  /*3490*/  VIADD R25, R15, 0xfff00000 ;  /* 0xfff000000f197836 */ /* 0x000fe40000000000 */
[----:B------:R-:W-:-:S04]  /*34a0*/  @P2 IMAD.MOV.U32 R21, RZ, RZ, R27 ;  /* 0x000000ffff152224 */ /* 0x000fc800078e001b */
[----:B------:R-:W-:Y:S01]  /*34b0*/  DFMA R26, R22, R24, R16 ;  /* 0x00000018161a722b */ /* 0x000fe20000000010 */
[----:B------:R-:W-:Y:S10]  /*34c0*/  @!P0 BRA `(.L_x_67) ;  /* 0x0000000000108947 */ /* 0x000ff40003800000 */
[----:B------:R-:W-:-:S07]  /*34d0*/  MOV R26, 0x34f0 ;  /* 0x000034f0001a7802 */ /* 0x000fce0000000f00 */
[----:B------:R-:W-:Y:S05]  /*34e0*/  CALL.REL.NOINC `($__internal_4_$__cuda_sm20_dsqrt_rn_f64_mediumpath_v1) ;  /* 0x0000000000587944 */ /* 0x000fea0003c00000 */
[----:B------:R-:W-:Y:S02]  /*34f0*/  IMAD.MOV.U32 R26, RZ, RZ, R12 ;  /* 0x000000ffff1a7224 */ /* 0x000fe400078e000c */
[----:B------:R-:W-:-:S07]  /*3500*/  IMAD.MOV.U32 R27, RZ, RZ, R13 ;  /* 0x000000ffff1b7224 */ /* 0x000fce00078e000d */
.L_x_67:
[----:B------:R-:W-:Y:S05]  /*3510*/  BSYNC.RECONVERGENT B0 ;  /* 0x0000000000007941 */ /* 0x000fea0003800200 */
.L_x_66:
[----:B------:R-:W0:Y:S01]  /*3520*/  FRND.F64.TRUNC R12, R8 ;  /* 0x00000008000c7313 */ /* 0x000e22000030d800 */
[----:B------:R-:W-:Y:S01]  /*3530*/  DMUL R10, RZ, R8 ;  /* 0x00000008ff0a7228 */ /* 0x000fe20000000000 */
[----:B------:R-:W-:Y:S01]  /*3540*/  UMOV UR4, 0x1 ;  /* 0x0000000100047882 */ /* 0x000fe20000000000 */
[----:B0-----:R-:W-:Y:S02]  /*3550*/  DSETP.NEU.AND P0, PT, R8, R12, PT ;  /* 0x0000000c0800722a */ /* 0x001fe40003f0d000 */
[----:B------:R-:W-:-:S06]  /*3560*/  DADD R12, RZ, R20 ;  /* 0x00000000ff0c7229 */ /* 0x000fcc0000000014 */
[----:B------:R-:W-:Y:S02]  /*3570*/  FSEL R10, R10, R18, !P0 ;  /* 0x000000120a0a7208 */ /* 0x000fe40004000000 */
[----:B------:R-:W-:Y:S01]  /*3580*/  FSEL R11, R11, R19, !P0 ;  /* 0x000000130b0b7208 */ /* 0x000fe20004000000 */
[----:B------:R-:W-:-:S05]  /*3590*/  DMUL R12, R12, R26 ;  /* 0x0000001a0c0c7228 */ /* 0x000fca0000000000 */
[----:B------:R-:W-:Y:S01]  /*35a0*/  DMUL R26, R26, R10 ;  /* 0x0000000a1a1a7228 */ /* 0x000fe20000000000 */
[----:B------:R-:W-:Y:S02]  /*35b0*/  IMAD.MOV.U32 R11, RZ, RZ, R5 ;  /* 0x000000ffff0b7224 */ /* 0x000fe400078e0005 */
[----:B------:R-:W-:Y:S02]  /*35c0*/  IMAD.MOV.U32 R5, RZ, RZ, R3 ;  /* 0x000000ffff057224 */ /* 0x000fe400078e0003 */
[----:B------:R-:W-:Y:S02]  /*35d0*/  IMAD.MOV.U32 R10, RZ, RZ, R29 ;  /* 0x000000ffff0a7224 */ /* 0x000fe400078e001d */
[----:B------:R-:W-:-:S07]  /*35e0*/  IMAD.MOV.U32 R3, RZ, RZ, R7 ;  /* 0x000000ffff037224 */ /* 0x000fce00078e0007 */
.L_x_62:
[----:B------:R-:W2:Y:S02]  /*35f0*/  LDC.64 R8, c[0x0][0x380] ;  /* 0x0000e000ff087b82 */ /* 0x000ea40000000a00 */
[----:B--2---:R-:W-:-:S04]  /*3600*/  IMAD.WIDE R8, R6, 0x8, R8 ;  /* 0x0000000806087825 */ /* 0x004fc800078e0208 */
[----:B------:R-:W-:Y:S01]  /*3610*/  VIADD R6, R6, 0x1 ;  /* 0x0000000106067836 */ /* 0x000fe20000000000 */
[----:B------:R2:W-:Y:S01]  /*3620*/  STG.E.64 desc[UR6][R8.64], R26 ;  /* 0x0000001a08007986 */ /* 0x0005e2000c101b06 */
[----:B------:R-:W-:Y:S05]  /*3630*/  @P1 BRA `(.L_x_68) ;  /* 0xfffffff000441947 */ /* 0x000fea000383ffff */
[----:B------:R-:W-:Y:S05]  /*3640*/  EXIT ;  /* 0x000000000000794d */ /* 0x000fea0003800000 */
        .weak           $__internal_4_$__cuda_sm20_dsqrt_rn_f64_mediumpath_v1
        .type           $__internal_4_$__cuda_sm20_dsqrt_rn_f64_mediumpath_v1,@function
        .size           $__internal_4_$__cuda_sm20_dsqrt_rn_f64_mediumpath_v1,(.L_x_78 - $__internal_4_$__cuda_sm20_dsqrt_rn_f64_mediumpath_v1)
$__internal_4_$__cuda_sm20_dsqrt_rn_f64_mediumpath_v1:
[----:B------:R-:W-:Y:S01]  /*3650*/  ISETP.GE.U32.AND P0, PT, R12, -0x3400000, PT ;  /* 0xfcc000000c00780c */ /* 0x000fe20003f06070 */
[----:B------:R-:W-:Y:S01]  /*3660*/  BSSY.RECONVERGENT B1, `(.L_x_69) ;  /* 0x0000024000017945 */ /* 0x000fe20003800200 */
[----:B------:R-:W-:-:S11]  /*3670*/  IMAD.MOV.U32 R15, RZ, RZ, R25 ;  /* 0x000000ffff0f7224 */ /* 0x000fd600078e0019 */
        /* <DEDUP_REMOVED lines=9> */
.L_x_70:
        /* <DEDUP_REMOVED lines=9> */
[----:B------:R-:W-:Y:S02]  /*37a0*/  IMAD.MOV.U32 R14, RZ, RZ, RZ ;  /* 0x000000ffff0e7224 */ /* 0x000fe400078e00ff */
[----:B------:R-:W-:Y:S02]  /*37b0*/  IMAD.MOV.U32 R12, RZ, RZ, 0x0 ;  /* 0x00000000ff0c7424 */ /* 0x000fe400078e00ff */
[----:B------:R-:W-:Y:S01]  /*37c0*/  IMAD.MOV.U32 R13, RZ, RZ, 0x3fd80000 ;  /* 0x3fd80000ff0d7424 */ /* 0x000fe200078e00ff */
        /* <DEDUP_REMOVED lines=12> */
.L_x_72:
[----:B------:R-:W-:-:S11]  /*3890*/  DADD R12, R10, R10 ;  /* 0x000000000a0c7229 */ /* 0x000fd6000000000a */
.L_x_71:
[----:B------:R-:W-:Y:S05]  /*38a0*/  BSYNC.RECONVERGENT B1 ;  /* 0x0000000000017941 */ /* 0x000fea0003800200 */
.L_x_69:
[----:B------:R-:W-:-:S04]  /*38b0*/  IMAD.MOV.U32 R27, RZ, RZ, 0x0 ;  /* 0x00000000ff1b7424 */ /* 0x000fc800078e00ff */
[----:B------:R-:W-:Y:S05]  /*38c0*/  RET.REL.NODEC R26 `(generate_random_matrix_kernel) ;  /* 0xffffffc41acc7950 */ /* 0x000fea0003c3ffff */
.L_x_73:
        /* <DEDUP_REMOVED lines=11> */
.L_x_78:


//--------------------- .nv.global.init           --------------------------
	.section	.nv.global.init,"aw",@progbits
	.align	4
.nv.global.init:
	.type		mrg32k3aM1SubSeq,@object
	.size		mrg32k3aM1SubSeq,(mrg32k3aM2SubSeq - mrg32k3aM1SubSeq)
mrg32k3aM1SubSeq:
        /*0000*/ 	.byte	0x0b, 0xcc, 0xee, 0x04, 0x73, 0x29, 0x8b, 0x6f, 0xf6, 0x53, 0x03, 0xf6, 0x23, 0xf6, 0xea, 0xda
        /* <DEDUP_REMOVED lines=125> */
	.type		mrg32k3aM2SubSeq,@object
	.size		mrg32k3aM2SubSeq,(mrg32k3aM1 - mrg32k3aM2SubSeq)
mrg32k3aM2SubSeq:
        /* <DEDUP_REMOVED lines=126> */
	.type		mrg32k3aM1,@object
	.size		mrg32k3aM1,(mrg32k3aM1Seq - mrg32k3aM1)
mrg32k3aM1:
        /* <DEDUP_REMOVED lines=144> */
	.type		mrg32k3aM1Seq,@object
	.size		mrg32k3aM1Seq,(mrg32k3aM2 - mrg32k3aM1Seq)
mrg32k3aM1Seq:
        /* <DEDUP_REMOVED lines=144> */
	.type		mrg32k3aM2,@object
	.size		mrg32k3aM2,(mrg32k3aM2Seq - mrg32k3aM2)
mrg32k3aM2:
        /* <DEDUP_REMOVED lines=144> */
	.type		mrg32k3aM2Seq,@object
	.size		mrg32k3aM2Seq,(precalc_xorwow_matrix - mrg32k3aM2Seq)
mrg32k3aM2Seq:
        /* <DEDUP_REMOVED lines=144> */
	.type		precalc_xorwow_matrix,@object
	.size		precalc_xorwow_matrix,(precalc_xorwow_offset_matrix - precalc_xorwow_matrix)
precalc_xorwow_matrix:
        /* <DEDUP_REMOVED lines=6400> */
	.type		precalc_xorwow_offset_matrix,@object
	.size		precalc_xorwow_offset_matrix,(.L_1 - precalc_xorwow_offset_matrix)
precalc_xorwow_offset_matrix:
        /* <DEDUP_REMOVED lines=6400> */
.L_1:


//--------------------- .nv.shared.reserved.0     --------------------------
	.section	.nv.shared.reserved.0,"aw",@nobits
	.weak		__nv_reservedSMEM_offset_0_alias
	.size		__nv_reservedSMEM_offset_0_alias, 0, 64
	.other		__nv_reservedSMEM_offset_0_alias,@"STO_CUDA_RESERVED_SHARED STV_DEFAULT"
__nv_reservedSMEM_offset_0_alias:
	.zero		0
	.zero		64


//--------------------- .nv.constant0.random_and_simulate_kernel --------------------------
	.section	.nv.constant0.random_and_simulate_kernel,"a",@progbits
	.sectionflags	@""
	.align	4
.nv.constant0.random_and_simulate_kernel:
	.zero		960


//--------------------- .nv.constant0.simulate_prices_kernel --------------------------
	.section	.nv.constant0.simulate_prices_kernel,"a",@progbits
	.sectionflags	@""
	.align	4
.nv.constant0.simulate_prices_kernel:
	.zero		960


//--------------------- .nv.constant0.generate_random_matrix_kernel --------------------------
	.section	.nv.constant0.generate_random_matrix_kernel,"a",@progbits
	.sectionflags	@""
	.align	4
.nv.constant0.generate_random_matrix_kernel:
	.zero		920


//--------------------- SYMBOLS --------------------------

	.type		.nv.reservedSmem.offset0,@object
	.size		.nv.reservedSmem.offset0,0x4
